	.target	sm_90a

	.elftype	@"ET_EXEC"


//--------------------- .note.nv.tkinfo           --------------------------
	.section	.note.nv.tkinfo,"",@"SHT_NOTE"
	.sectionflags	@"SHF_NOTE_NV_TKINFO"
	.tkinfo
        /*0018*/ 	.word	0x00000002
        /*0030*/ 	.string	""
        /*0030*/ 	.string	"ptxas"
        /*0030*/ 	.string	"Cuda compilation tools, release 13.0, V13.0.88"
        /*0030*/ 	.string	"Build cuda_13.0.r13.0/compiler.36424714_0"
        /*0030*/ 	.string	"-arch sm_90a -m 64 "



//--------------------- .note.nv.cuinfo           --------------------------
	.section	.note.nv.cuinfo,"",@"SHT_NOTE"
	.sectionflags	@"SHF_NOTE_NV_CUINFO"
        /*0018*/ 	.short	0x0002
        /*001a*/ 	.short	0x005a
        /*001c*/ 	.short	0x0082
	.zero		2


//--------------------- .nv.info                  --------------------------
	.section	.nv.info,"",@"SHT_CUDA_INFO"
	.align	4


	//----- nvinfo : EIATTR_REGCOUNT
	.align		4
        /*0000*/ 	.byte	0x04, 0x2f
        /*0002*/ 	.short	(.L_15 - .L_14)
	.align		4
.L_14:
        /*0004*/ 	.word	index@(_ZN7cutlass13device_kernelINS_4gemm6kernel13GemmUniversalIN4cute5tupleIJiiiiEEENS1_10collective13CollectiveMmaINS1_34MainloopSm90TmaGmmaWarpSpecializedILi4ENS5_IJNS4_1CILi1EEENSA_ILi2EEESB_EEENS1_35KernelTmaWarpSpecializedCooperativeEEENS5_IJNSA_ILi256EEENSA_ILi128EEENSA_ILi64EEEEEENS_6half_tENS5_IJlSB_lEEESK_SL_NS4_8TiledMMAINS4_8MMA_AtomIJNS4_4SM904GMMA26MMA_64x128x16_F32F16F16_SSILNSP_5MajorE0ELSR_0ELNSP_7ScaleInE1ELSS_1EEEEEENS4_6LayoutINS5_IJSC_SB_SB_EEENS5_IJSB_NSA_ILi0EEESX_EEEEENS5_IJNS4_10UnderscoreES10_S10_EEEEENS4_23SM90_TMA_LOAD_MULTICASTENS4_14ComposedLayoutINS4_7SwizzleILi3ELi4ELi3EEENS4_18smem_ptr_flag_bitsILi16EEENSV_INS5_IJNSA_ILi8EEESI_EEENS5_IJSI_SB_EEEEEEEvNS4_8identityENS4_13SM90_TMA_LOADES1D_vS1E_EENS_8epilogue10collective6detail29Sm90TmaWarpSpecializedAdapterINS1I_15DefaultEpilogueISK_SL_SL_NS1H_6thread17LinearCombinationISK_Li1EffLNS1M_9ScaleType4KindE0ELNS_15FloatRoundStyleE2ESK_EENS1_15EpilogueDefaultEEEEEvvEEEEvNT_6ParamsE)
        /*0008*/ 	.word	0x000000a8


	//----- nvinfo : EIATTR_FRAME_SIZE
	.align		4
.L_15:
        /*000c*/ 	.byte	0x04, 0x11
        /*000e*/ 	.short	(.L_17 - .L_16)
	.align		4
.L_16:
        /*0010*/ 	.word	index@(_ZN7cutlass13device_kernelINS_4gemm6kernel13GemmUniversalIN4cute5tupleIJiiiiEEENS1_10collective13CollectiveMmaINS1_34MainloopSm90TmaGmmaWarpSpecializedILi4ENS5_IJNS4_1CILi1EEENSA_ILi2EEESB_EEENS1_35KernelTmaWarpSpecializedCooperativeEEENS5_IJNSA_ILi256EEENSA_ILi128EEENSA_ILi64EEEEEENS_6half_tENS5_IJlSB_lEEESK_SL_NS4_8TiledMMAINS4_8MMA_AtomIJNS4_4SM904GMMA26MMA_64x128x16_F32F16F16_SSILNSP_5MajorE0ELSR_0ELNSP_7ScaleInE1ELSS_1EEEEEENS4_6LayoutINS5_IJSC_SB_SB_EEENS5_IJSB_NSA_ILi0EEESX_EEEEENS5_IJNS4_10UnderscoreES10_S10_EEEEENS4_23SM90_TMA_LOAD_MULTICASTENS4_14ComposedLayoutINS4_7SwizzleILi3ELi4ELi3EEENS4_18smem_ptr_flag_bitsILi16EEENSV_INS5_IJNSA_ILi8EEESI_EEENS5_IJSI_SB_EEEEEEEvNS4_8identityENS4_13SM90_TMA_LOADES1D_vS1E_EENS_8epilogue10collective6detail29Sm90TmaWarpSpecializedAdapterINS1I_15DefaultEpilogueISK_SL_SL_NS1H_6thread17LinearCombinationISK_Li1EffLNS1M_9ScaleType4KindE0ELNS_15FloatRoundStyleE2ESK_EENS1_15EpilogueDefaultEEEEEvvEEEEvNT_6ParamsE)
        /*0014*/ 	.word	0x00000000


	//----- nvinfo : EIATTR_MIN_STACK_SIZE
	.align		4
.L_17:
        /*0018*/ 	.byte	0x04, 0x12
        /*001a*/ 	.short	(.L_19 - .L_18)
	.align		4
.L_18:
        /*001c*/ 	.word	index@(_ZN7cutlass13device_kernelINS_4gemm6kernel13GemmUniversalIN4cute5tupleIJiiiiEEENS1_10collective13CollectiveMmaINS1_34MainloopSm90TmaGmmaWarpSpecializedILi4ENS5_IJNS4_1CILi1EEENSA_ILi2EEESB_EEENS1_35KernelTmaWarpSpecializedCooperativeEEENS5_IJNSA_ILi256EEENSA_ILi128EEENSA_ILi64EEEEEENS_6half_tENS5_IJlSB_lEEESK_SL_NS4_8TiledMMAINS4_8MMA_AtomIJNS4_4SM904GMMA26MMA_64x128x16_F32F16F16_SSILNSP_5MajorE0ELSR_0ELNSP_7ScaleInE1ELSS_1EEEEEENS4_6LayoutINS5_IJSC_SB_SB_EEENS5_IJSB_NSA_ILi0EEESX_EEEEENS5_IJNS4_10UnderscoreES10_S10_EEEEENS4_23SM90_TMA_LOAD_MULTICASTENS4_14ComposedLayoutINS4_7SwizzleILi3ELi4ELi3EEENS4_18smem_ptr_flag_bitsILi16EEENSV_INS5_IJNSA_ILi8EEESI_EEENS5_IJSI_SB_EEEEEEEvNS4_8identityENS4_13SM90_TMA_LOADES1D_vS1E_EENS_8epilogue10collective6detail29Sm90TmaWarpSpecializedAdapterINS1I_15DefaultEpilogueISK_SL_SL_NS1H_6thread17LinearCombinationISK_Li1EffLNS1M_9ScaleType4KindE0ELNS_15FloatRoundStyleE2ESK_EENS1_15EpilogueDefaultEEEEEvvEEEEvNT_6ParamsE)
        /*0020*/ 	.word	0x00000000
.L_19:


//--------------------- .nv.compat                --------------------------
	.section	.nv.compat,"",@"SHT_CUDA_COMPAT_INFO"
	.align	4
        /*0000*/ 	.byte	0x02, 0x09, 0x01, 0x00, 0x02, 0x02, 0x04, 0x00, 0x02, 0x05, 0x05, 0x00, 0x03, 0x07, 0x01, 0x01
        /*0010*/ 	.byte	0x02, 0x03, 0x01, 0x00, 0x02, 0x06, 0x01, 0x00, 0x04, 0x0b, 0x08, 0x00, 0x00, 0x00, 0x00, 0x00
        /*0020*/ 	.byte	0x00, 0x00, 0x00, 0x00


//--------------------- .nv.info._ZN7cutlass13device_kernelINS_4gemm6kernel13GemmUniversalIN4cute5tupleIJiiiiEEENS1_10collective13CollectiveMmaINS1_34MainloopSm90TmaGmmaWarpSpecializedILi4ENS5_IJNS4_1CILi1EEENSA_ILi2EEESB_EEENS1_35KernelTmaWarpSpecializedCooperativeEEENS5_IJNSA_ILi256EEENSA_ILi128EEENSA_ILi64EEEEEENS_6half_tENS5_IJlSB_lEEESK_SL_NS4_8TiledMMAINS4_8MMA_AtomIJNS4_4SM904GMMA26MMA_64x128x16_F32F16F16_SSILNSP_5MajorE0ELSR_0ELNSP_7ScaleInE1ELSS_1EEEEEENS4_6LayoutINS5_IJSC_SB_SB_EEENS5_IJSB_NSA_ILi0EEESX_EEEEENS5_IJNS4_10UnderscoreES10_S10_EEEEENS4_23SM90_TMA_LOAD_MULTICASTENS4_14ComposedLayoutINS4_7SwizzleILi3ELi4ELi3EEENS4_18smem_ptr_flag_bitsILi16EEENSV_INS5_IJNSA_ILi8EEESI_EEENS5_IJSI_SB_EEEEEEEvNS4_8identityENS4_13SM90_TMA_LOADES1D_vS1E_EENS_8epilogue10collective6detail29Sm90TmaWarpSpecializedAdapterINS1I_15DefaultEpilogueISK_SL_SL_NS1H_6thread17LinearCombinationISK_Li1EffLNS1M_9ScaleType4KindE0ELNS_15FloatRoundStyleE2ESK_EENS1_15EpilogueDefaultEEEEEvvEEEEvNT_6ParamsE --------------------------
	.section	.nv.info._ZN7cutlass13device_kernelINS_4gemm6kernel13GemmUniversalIN4cute5tupleIJiiiiEEENS1_10collective13CollectiveMmaINS1_34MainloopSm90TmaGmmaWarpSpecializedILi4ENS5_IJNS4_1CILi1EEENSA_ILi2EEESB_EEENS1_35KernelTmaWarpSpecializedCooperativeEEENS5_IJNSA_ILi256EEENSA_ILi128EEENSA_ILi64EEEEEENS_6half_tENS5_IJlSB_lEEESK_SL_NS4_8TiledMMAINS4_8MMA_AtomIJNS4_4SM904GMMA26MMA_64x128x16_F32F16F16_SSILNSP_5MajorE0ELSR_0ELNSP_7ScaleInE1ELSS_1EEEEEENS4_6LayoutINS5_IJSC_SB_SB_EEENS5_IJSB_NSA_ILi0EEESX_EEEEENS5_IJNS4_10UnderscoreES10_S10_EEEEENS4_23SM90_TMA_LOAD_MULTICASTENS4_14ComposedLayoutINS4_7SwizzleILi3ELi4ELi3EEENS4_18smem_ptr_flag_bitsILi16EEENSV_INS5_IJNSA_ILi8EEESI_EEENS5_IJSI_SB_EEEEEEEvNS4_8identityENS4_13SM90_TMA_LOADES1D_vS1E_EENS_8epilogue10collective6detail29Sm90TmaWarpSpecializedAdapterINS1I_15DefaultEpilogueISK_SL_SL_NS1H_6thread17LinearCombinationISK_Li1EffLNS1M_9ScaleType4KindE0ELNS_15FloatRoundStyleE2ESK_EENS1_15EpilogueDefaultEEEEEvvEEEEvNT_6ParamsE,"",@"SHT_CUDA_INFO"
	.sectionflags	@""
	.align	4


	//----- nvinfo : EIATTR_CUDA_API_VERSION
	.align		4
        /*0000*/ 	.byte	0x04, 0x37
        /*0002*/ 	.short	(.L_21 - .L_20)
.L_20:
        /*0004*/ 	.word	0x00000082


	//----- nvinfo : EIATTR_KPARAM_INFO
	.align		4
.L_21:
        /*0008*/ 	.byte	0x04, 0x17
        /*000a*/ 	.short	(.L_23 - .L_22)
.L_22:
        /*000c*/ 	.word	0x00000000
        /*0010*/ 	.short	0x0000
        /*0012*/ 	.short	0x0070
        /*0014*/ 	.byte	0x00, 0xf0, 0x01, 0x10


	//----- nvinfo : EIATTR_SPARSE_MMA_MASK
	.align		4
.L_23:
        /*0018*/ 	.byte	0x03, 0x50
        /*001a*/ 	.short	0x0000


	//----- nvinfo : EIATTR_MAXREG_COUNT
	.align		4
        /*001c*/ 	.byte	0x03, 0x1b
        /*001e*/ 	.short	0x00a8


	//----- nvinfo : EIATTR_NUM_BARRIERS
	.align		4
        /*0020*/ 	.byte	0x02, 0x4c
        /*0022*/ 	.byte	0x01
	.zero		1


	//----- nvinfo : EIATTR_EXTERNS
	.align		4
        /*0024*/ 	.byte	0x04, 0x0f
        /*0026*/ 	.short	(.L_25 - .L_24)


	//   ....[0]....
	.align		4
.L_24:
        /*0028*/ 	.word	index@(__assertfail)


	//----- nvinfo : EIATTR_MERCURY_ISA_VERSION
	.align		4
.L_25:
        /*002c*/ 	.byte	0x03, 0x5f
        /*002e*/ 	.short	0x0101


	//----- nvinfo : EIATTR_INT_WARP_WIDE_INSTR_OFFSETS
	.align		4
        /*0030*/ 	.byte	0x04, 0x31
        /*0032*/ 	.short	(.L_27 - .L_26)


	//   ....[0]....
.L_26:
        /*0034*/ 	.word	0x00000420


	//   ....[1]....
        /*0038*/ 	.word	0x00000440


	//   ....[2]....
        /*003c*/ 	.word	0x00000610


	//   ....[3]....
        /*0040*/ 	.word	0x00001ee0


	//----- nvinfo : EIATTR_COOP_GROUP_MASK_REGIDS
	.align		4
.L_27:
        /*0044*/ 	.byte	0x04, 0x29
        /*0046*/ 	.short	(.L_29 - .L_28)


	//   ....[0]....
.L_28:
        /*0048*/ 	.word	0xffffffff


	//   ....[1]....
        /*004c*/ 	.word	0xffffffff


	//   ....[2]....
        /*0050*/ 	.word	0xffffffff


	//   ....[3]....
        /*0054*/ 	.word	0xffffffff


	//   ....[4]....
        /*0058*/ 	.word	0xffffffff


	//   ....[5]....
        /*005c*/ 	.word	0xffffffff


	//----- nvinfo : EIATTR_COOP_GROUP_INSTR_OFFSETS
	.align		4
.L_29:
        /*0060*/ 	.byte	0x04, 0x28
        /*0062*/ 	.short	(.L_31 - .L_30)


	//   ....[0]....
.L_30:
        /*0064*/ 	.word	0x00000060


	//   ....[1]....
        /*0068*/ 	.word	0x00000070


	//   ....[2]....
        /*006c*/ 	.word	0x00000130


	//   ....[3]....
        /*0070*/ 	.word	0x000002d0


	//   ....[4]....
        /*0074*/ 	.word	0x00000780


	//   ....[5]....
        /*0078*/ 	.word	0x000011d0


	//----- nvinfo : EIATTR_REG_RECONFIG
	.align		4
.L_31:
        /*007c*/ 	.byte	0x01, 0x54
	.zero		2


	//----- nvinfo : EIATTR_SYSCALL_OFFSETS
	.align		4
        /*0080*/ 	.byte	0x04, 0x46
        /*0082*/ 	.short	(.L_33 - .L_32)


	//   ....[0]....
.L_32:
        /*0084*/ 	.word	0x00001390


	//----- nvinfo : EIATTR_MBARRIER_INSTR_OFFSETS
	.align		4
.L_33:
        /*0088*/ 	.byte	0x04, 0x39
        /*008a*/ 	.short	(.L_35 - .L_34)


	//   ....[0]....
.L_34:
        /*008c*/ 	.word	0x00000230
        /*0090*/ 	.word	0x000000ff
        /*0094*/ 	.word	0x00000000
        /*0098*/ 	.short	0x0100
        /*009a*/ 	.byte	0x08
	.zero		1


	//   ....[1]....
        /*009c*/ 	.word	0x00000240
        /*00a0*/ 	.word	0x000000ff
        /*00a4*/ 	.word	0x00000020
        /*00a8*/ 	.short	0x0100
        /*00aa*/ 	.byte	0x08
	.zero		1


	//   ....[2]....
        /*00ac*/ 	.word	0x00000250
        /*00b0*/ 	.word	0x000000ff
        /*00b4*/ 	.word	0x00000008
        /*00b8*/ 	.short	0x0100
        /*00ba*/ 	.byte	0x08
	.zero		1


	//   ....[3]....
        /*00bc*/ 	.word	0x00000260
        /*00c0*/ 	.word	0x000000ff
        /*00c4*/ 	.word	0x00000028
        /*00c8*/ 	.short	0x0100
        /*00ca*/ 	.byte	0x08
	.zero		1


	//   ....[4]....
        /*00cc*/ 	.word	0x00000270
        /*00d0*/ 	.word	0x000000ff
        /*00d4*/ 	.word	0x00000010
        /*00d8*/ 	.short	0x0100
        /*00da*/ 	.byte	0x08
	.zero		1


	//   ....[5]....
        /*00dc*/ 	.word	0x00000280
        /*00e0*/ 	.word	0x000000ff
        /*00e4*/ 	.word	0x00000030
        /*00e8*/ 	.short	0x0100
        /*00ea*/ 	.byte	0x08
	.zero		1


	//   ....[6]....
        /*00ec*/ 	.word	0x00000290
        /*00f0*/ 	.word	0x000000ff
        /*00f4*/ 	.word	0x00000018
        /*00f8*/ 	.short	0x0100
        /*00fa*/ 	.byte	0x08
	.zero		1


	//   ....[7]....
        /*00fc*/ 	.word	0x000002a0
        /*0100*/ 	.word	0x000000ff
        /*0104*/ 	.word	0x00000038
        /*0108*/ 	.short	0x0100
        /*010a*/ 	.byte	0x08
	.zero		1


	//   ....[8]....
        /*010c*/ 	.word	0x00000690
        /*0110*/ 	.word	0x000000ff
        /*0114*/ 	.word	0x00000050
        /*0118*/ 	.short	0x0100
        /*011a*/ 	.byte	0x06
	.zero		1


	//   ....[9]....
        /*011c*/ 	.word	0x00000720
        /*0120*/ 	.word	0x000000ff
        /*0124*/ 	.word	0x00000058
        /*0128*/ 	.short	0x0100
        /*012a*/ 	.byte	0x06
	.zero		1


	//   ....[10]....
        /*012c*/ 	.word	0x00001450
        /*0130*/ 	.word	0x00000003
        /*0134*/ 	.word	0x00000000
        /*0138*/ 	.short	0x010a
        /*013a*/ 	.byte	0x3f
	.zero		1


	//   ....[11]....
        /*013c*/ 	.word	0x00001490
        /*0140*/ 	.word	0x00000003
        /*0144*/ 	.word	0x00000000
        /*0148*/ 	.short	0x010a
        /*014a*/ 	.byte	0x3f
	.zero		1


	//   ....[12]....
        /*014c*/ 	.word	0x000019a0
        /*0150*/ 	.word	0x00000005
        /*0154*/ 	.word	0x00000000
        /*0158*/ 	.short	0x010a
        /*015a*/ 	.byte	0x3f
	.zero		1


	//   ....[13]....
        /*015c*/ 	.word	0x000019e0
        /*0160*/ 	.word	0x00000005
        /*0164*/ 	.word	0x00000000
        /*0168*/ 	.short	0x010a
        /*016a*/ 	.byte	0x3f
	.zero		1


	//   ....[14]....
        /*016c*/ 	.word	0x00001d80
        /*0170*/ 	.word	0x00000005
        /*0174*/ 	.word	0x00000000
        /*0178*/ 	.short	0x0101
        /*017a*/ 	.byte	0x3f
	.zero		1


	//   ....[15]....
        /*017c*/ 	.word	0x00001f60
        /*0180*/ 	.word	0x00000003
        /*0184*/ 	.word	0x00000000
        /*0188*/ 	.short	0x0101
        /*018a*/ 	.byte	0x3f
	.zero		1


	//   ....[16]....
        /*018c*/ 	.word	0x0000b7b0
        /*0190*/ 	.word	0x00000016
        /*0194*/ 	.word	0x00000020
        /*0198*/ 	.short	0x010a
        /*019a*/ 	.byte	0x3f
	.zero		1


	//   ....[17]....
        /*019c*/ 	.word	0x0000bb60
        /*01a0*/ 	.word	0x00000005
        /*01a4*/ 	.word	0x00000058
        /*01a8*/ 	.short	0x0101
        /*01aa*/ 	.byte	0x3f
	.zero		1


	//   ....[18]....
        /*01ac*/ 	.word	0x0000c270
        /*01b0*/ 	.word	0x00000007
        /*01b4*/ 	.word	0x00000000
        /*01b8*/ 	.short	0x010a
        /*01ba*/ 	.byte	0x3f
	.zero		1


	//   ....[19]....
        /*01bc*/ 	.word	0x0000c2f0
        /*01c0*/ 	.word	0x00000008
        /*01c4*/ 	.word	0x00000000
        /*01c8*/ 	.short	0x010a
        /*01ca*/ 	.byte	0x3f
	.zero		1


	//   ....[20]....
        /*01cc*/ 	.word	0x0000c380
        /*01d0*/ 	.word	0x0000000b
        /*01d4*/ 	.word	0x00000000
        /*01d8*/ 	.short	0x010a
        /*01da*/ 	.byte	0x3f
	.zero		1


	//   ....[21]....
        /*01dc*/ 	.word	0x0000c410
        /*01e0*/ 	.word	0x00000003
        /*01e4*/ 	.word	0x00000000
        /*01e8*/ 	.short	0x010a
        /*01ea*/ 	.byte	0x3f
	.zero		1


	//   ....[22]....
        /*01ec*/ 	.word	0x0000c470
        /*01f0*/ 	.word	0x00000003
        /*01f4*/ 	.word	0x00000000
        /*01f8*/ 	.short	0x010a
        /*01fa*/ 	.byte	0x3f
	.zero		1


	//   ....[23]....
        /*01fc*/ 	.word	0x0000c4c0
        /*0200*/ 	.word	0x00000005
        /*0204*/ 	.word	0x00000000
        /*0208*/ 	.short	0x010a
        /*020a*/ 	.byte	0x3f
	.zero		1


	//   ....[24]....
        /*020c*/ 	.word	0x0000c590
        /*0210*/ 	.word	0x00000016
        /*0214*/ 	.word	0x00000020
        /*0218*/ 	.short	0x010a
        /*021a*/ 	.byte	0x3f
	.zero		1


	//   ....[25]....
        /*021c*/ 	.word	0x0000c660
        /*0220*/ 	.word	0x00000007
        /*0224*/ 	.word	0x00000000
        /*0228*/ 	.short	0x010a
        /*022a*/ 	.byte	0x3f
	.zero		1


	//   ....[26]....
        /*022c*/ 	.word	0x0000c6b0
        /*0230*/ 	.word	0x00000008
        /*0234*/ 	.word	0x00000000
        /*0238*/ 	.short	0x010a
        /*023a*/ 	.byte	0x3f
	.zero		1


	//   ....[27]....
        /*023c*/ 	.word	0x0000c700
        /*0240*/ 	.word	0x0000000b
        /*0244*/ 	.word	0x00000000
        /*0248*/ 	.short	0x010a
        /*024a*/ 	.byte	0x3f
	.zero		1


	//----- nvinfo : EIATTR_NUM_MBARRIERS
	.align		4
.L_35:
        /*024c*/ 	.byte	0x03, 0x38
        /*024e*/ 	.short	0x000a


	//----- nvinfo : EIATTR_EXIT_INSTR_OFFSETS
	.align		4
        /*0250*/ 	.byte	0x04, 0x1c
        /*0252*/ 	.short	(.L_37 - .L_36)


	//   ....[0]....
.L_36:
        /*0254*/ 	.word	0x000008e0


	//   ....[1]....
        /*0258*/ 	.word	0x00001100


	//   ....[2]....
        /*025c*/ 	.word	0x0000aed0


	//   ....[3]....
        /*0260*/ 	.word	0x0000b430


	//   ....[4]....
        /*0264*/ 	.word	0x0000c460


	//----- nvinfo : EIATTR_MAX_THREADS
	.align		4
.L_37:
        /*0268*/ 	.byte	0x04, 0x05
        /*026a*/ 	.short	(.L_39 - .L_38)
.L_38:
        /*026c*/ 	.word	0x00000180
        /*0270*/ 	.word	0x00000001
        /*0274*/ 	.word	0x00000001


	//----- nvinfo : EIATTR_CRS_STACK_SIZE
	.align		4
.L_39:
        /*0278*/ 	.byte	0x04, 0x1e
        /*027a*/ 	.short	(.L_41 - .L_40)
.L_40:
        /*027c*/ 	.word	0x00000000


	//----- nvinfo : EIATTR_CBANK_PARAM_SIZE
	.align		4
.L_41:
        /*0280*/ 	.byte	0x03, 0x19
        /*0282*/ 	.short	0x0470


	//----- nvinfo : EIATTR_PARAM_CBANK
	.align		4
        /*0284*/ 	.byte	0x04, 0x0a
        /*0286*/ 	.short	(.L_43 - .L_42)
	.align		4
.L_42:
        /*0288*/ 	.word	index@(.nv.constant0._ZN7cutlass13device_kernelINS_4gemm6kernel13GemmUniversalIN4cute5tupleIJiiiiEEENS1_10collective13CollectiveMmaINS1_34MainloopSm90TmaGmmaWarpSpecializedILi4ENS5_IJNS4_1CILi1EEENSA_ILi2EEESB_EEENS1_35KernelTmaWarpSpecializedCooperativeEEENS5_IJNSA_ILi256EEENSA_ILi128EEENSA_ILi64EEEEEENS_6half_tENS5_IJlSB_lEEESK_SL_NS4_8TiledMMAINS4_8MMA_AtomIJNS4_4SM904GMMA26MMA_64x128x16_F32F16F16_SSILNSP_5MajorE0ELSR_0ELNSP_7ScaleInE1ELSS_1EEEEEENS4_6LayoutINS5_IJSC_SB_SB_EEENS5_IJSB_NSA_ILi0EEESX_EEEEENS5_IJNS4_10UnderscoreES10_S10_EEEEENS4_23SM90_TMA_LOAD_MULTICASTENS4_14ComposedLayoutINS4_7SwizzleILi3ELi4ELi3EEENS4_18smem_ptr_flag_bitsILi16EEENSV_INS5_IJNSA_ILi8EEESI_EEENS5_IJSI_SB_EEEEEEEvNS4_8identityENS4_13SM90_TMA_LOADES1D_vS1E_EENS_8epilogue10collective6detail29Sm90TmaWarpSpecializedAdapterINS1I_15DefaultEpilogueISK_SL_SL_NS1H_6thread17LinearCombinationISK_Li1EffLNS1M_9ScaleType4KindE0ELNS_15FloatRoundStyleE2ESK_EENS1_15EpilogueDefaultEEEEEvvEEEEvNT_6ParamsE)
        /*028c*/ 	.short	0x0210
        /*028e*/ 	.short	0x0470


	//----- nvinfo : EIATTR_SW_WAR
	.align		4
.L_43:
        /*0290*/ 	.byte	0x04, 0x36
        /*0292*/ 	.short	(.L_45 - .L_44)
.L_44:
        /*0294*/ 	.word	0x00000008
.L_45:


//--------------------- .nv.callgraph             --------------------------
	.section	.nv.callgraph,"",@"SHT_CUDA_CALLGRAPH"
	.align	4
	.sectionentsize	8
	.align		4
        /*0000*/ 	.word	0x00000000
	.align		4
        /*0004*/ 	.word	0xffffffff
	.align		4
        /*0008*/ 	.word	index@(_ZN7cutlass13device_kernelINS_4gemm6kernel13GemmUniversalIN4cute5tupleIJiiiiEEENS1_10collective13CollectiveMmaINS1_34MainloopSm90TmaGmmaWarpSpecializedILi4ENS5_IJNS4_1CILi1EEENSA_ILi2EEESB_EEENS1_35KernelTmaWarpSpecializedCooperativeEEENS5_IJNSA_ILi256EEENSA_ILi128EEENSA_ILi64EEEEEENS_6half_tENS5_IJlSB_lEEESK_SL_NS4_8TiledMMAINS4_8MMA_AtomIJNS4_4SM904GMMA26MMA_64x128x16_F32F16F16_SSILNSP_5MajorE0ELSR_0ELNSP_7ScaleInE1ELSS_1EEEEEENS4_6LayoutINS5_IJSC_SB_SB_EEENS5_IJSB_NSA_ILi0EEESX_EEEEENS5_IJNS4_10UnderscoreES10_S10_EEEEENS4_23SM90_TMA_LOAD_MULTICASTENS4_14ComposedLayoutINS4_7SwizzleILi3ELi4ELi3EEENS4_18smem_ptr_flag_bitsILi16EEENSV_INS5_IJNSA_ILi8EEESI_EEENS5_IJSI_SB_EEEEEEEvNS4_8identityENS4_13SM90_TMA_LOADES1D_vS1E_EENS_8epilogue10collective6detail29Sm90TmaWarpSpecializedAdapterINS1I_15DefaultEpilogueISK_SL_SL_NS1H_6thread17LinearCombinationISK_Li1EffLNS1M_9ScaleType4KindE0ELNS_15FloatRoundStyleE2ESK_EENS1_15EpilogueDefaultEEEEEvvEEEEvNT_6ParamsE)
	.align		4
        /*000c*/ 	.word	index@(__assertfail)
	.align		4
        /*0010*/ 	.word	0x00000000
	.align		4
        /*0014*/ 	.word	0xfffffffe
	.align		4
        /*0018*/ 	.word	0x00000000
	.align		4
        /*001c*/ 	.word	0xfffffffd
	.align		4
        /*0020*/ 	.word	0x00000000
	.align		4
        /*0024*/ 	.word	0xfffffffc


//--------------------- .nv.constant4             --------------------------
	.section	.nv.constant4,"a",@progbits
	.align	8
	.align		8
.nv.constant4:
        /*0000*/ 	.dword	__assertfail
	.align		8
        /*0008*/ 	.dword	__unnamed_1
	.align		8
        /*0010*/ 	.dword	_ZN40_INTERNAL_62b512fe_4_k_cu_f0fad717_190014cuda3std3__45__cpo5beginE
	.align		8
        /*0018*/ 	.dword	_ZN40_INTERNAL_62b512fe_4_k_cu_f0fad717_190014cuda3std3__45__cpo3endE
	.align		8
        /*0020*/ 	.dword	_ZN40_INTERNAL_62b512fe_4_k_cu_f0fad717_190014cuda3std3__45__cpo6cbeginE
	.align		8
        /*0028*/ 	.dword	_ZN40_INTERNAL_62b512fe_4_k_cu_f0fad717_190014cuda3std3__45__cpo4cendE
	.align		8
        /*0030*/ 	.dword	_ZN40_INTERNAL_62b512fe_4_k_cu_f0fad717_190014cuda3std3__442_GLOBAL__N__62b512fe_4_k_cu_f0fad717_190016ignoreE
	.align		8
        /*0038*/ 	.dword	_ZN40_INTERNAL_62b512fe_4_k_cu_f0fad717_190014cuda3std3__419piecewise_constructE
	.align		8
        /*0040*/ 	.dword	_ZN40_INTERNAL_62b512fe_4_k_cu_f0fad717_190014cuda3std3__48in_placeE
	.align		8
        /*0048*/ 	.dword	_ZN40_INTERNAL_62b512fe_4_k_cu_f0fad717_190014cuda3std6ranges3__45__cpo4swapE
	.align		8
        /*0050*/ 	.dword	_ZN40_INTERNAL_62b512fe_4_k_cu_f0fad717_190014cuda3std6ranges3__45__cpo9iter_moveE
	.align		8
        /*0058*/ 	.dword	_ZN40_INTERNAL_62b512fe_4_k_cu_f0fad717_190014cute7productE
	.align		8
        /*0060*/ 	.dword	_ZN40_INTERNAL_62b512fe_4_k_cu_f0fad717_190014cute1_E
	.align		8
        /*0068*/ 	.dword	$str$22
	.align		8
        /*0070*/ 	.dword	$str$23


//--------------------- .text._ZN7cutlass13device_kernelINS_4gemm6kernel13GemmUniversalIN4cute5tupleIJiiiiEEENS1_10collective13CollectiveMmaINS1_34MainloopSm90TmaGmmaWarpSpecializedILi4ENS5_IJNS4_1CILi1EEENSA_ILi2EEESB_EEENS1_35KernelTmaWarpSpecializedCooperativeEEENS5_IJNSA_ILi256EEENSA_ILi128EEENSA_ILi64EEEEEENS_6half_tENS5_IJlSB_lEEESK_SL_NS4_8TiledMMAINS4_8MMA_AtomIJNS4_4SM904GMMA26MMA_64x128x16_F32F16F16_SSILNSP_5MajorE0ELSR_0ELNSP_7ScaleInE1ELSS_1EEEEEENS4_6LayoutINS5_IJSC_SB_SB_EEENS5_IJSB_NSA_ILi0EEESX_EEEEENS5_IJNS4_10UnderscoreES10_S10_EEEEENS4_23SM90_TMA_LOAD_MULTICASTENS4_14ComposedLayoutINS4_7SwizzleILi3ELi4ELi3EEENS4_18smem_ptr_flag_bitsILi16EEENSV_INS5_IJNSA_ILi8EEESI_EEENS5_IJSI_SB_EEEEEEEvNS4_8identityENS4_13SM90_TMA_LOADES1D_vS1E_EENS_8epilogue10collective6detail29Sm90TmaWarpSpecializedAdapterINS1I_15DefaultEpilogueISK_SL_SL_NS1H_6thread17LinearCombinationISK_Li1EffLNS1M_9ScaleType4KindE0ELNS_15FloatRoundStyleE2ESK_EENS1_15EpilogueDefaultEEEEEvvEEEEvNT_6ParamsE --------------------------
	.section	.text._ZN7cutlass13device_kernelINS_4gemm6kernel13GemmUniversalIN4cute5tupleIJiiiiEEENS1_10collective13CollectiveMmaINS1_34MainloopSm90TmaGmmaWarpSpecializedILi4ENS5_IJNS4_1CILi1EEENSA_ILi2EEESB_EEENS1_35KernelTmaWarpSpecializedCooperativeEEENS5_IJNSA_ILi256EEENSA_ILi128EEENSA_ILi64EEEEEENS_6half_tENS5_IJlSB_lEEESK_SL_NS4_8TiledMMAINS4_8MMA_AtomIJNS4_4SM904GMMA26MMA_64x128x16_F32F16F16_SSILNSP_5MajorE0ELSR_0ELNSP_7ScaleInE1ELSS_1EEEEEENS4_6LayoutINS5_IJSC_SB_SB_EEENS5_IJSB_NSA_ILi0EEESX_EEEEENS5_IJNS4_10UnderscoreES10_S10_EEEEENS4_23SM90_TMA_LOAD_MULTICASTENS4_14ComposedLayoutINS4_7SwizzleILi3ELi4ELi3EEENS4_18smem_ptr_flag_bitsILi16EEENSV_INS5_IJNSA_ILi8EEESI_EEENS5_IJSI_SB_EEEEEEEvNS4_8identityENS4_13SM90_TMA_LOADES1D_vS1E_EENS_8epilogue10collective6detail29Sm90TmaWarpSpecializedAdapterINS1I_15DefaultEpilogueISK_SL_SL_NS1H_6thread17LinearCombinationISK_Li1EffLNS1M_9ScaleType4KindE0ELNS_15FloatRoundStyleE2ESK_EENS1_15EpilogueDefaultEEEEEvvEEEEvNT_6ParamsE,"ax",@progbits
	.align	128
.text._ZN7cutlass13device_kernelINS_4gemm6kernel13GemmUniversalIN4cute5tupleIJiiiiEEENS1_10collective13CollectiveMmaINS1_34MainloopSm90TmaGmmaWarpSpecializedILi4ENS5_IJNS4_1CILi1EEENSA_ILi2EEESB_EEENS1_35KernelTmaWarpSpecializedCooperativeEEENS5_IJNSA_ILi256EEENSA_ILi128EEENSA_ILi64EEEEEENS_6half_tENS5_IJlSB_lEEESK_SL_NS4_8TiledMMAINS4_8MMA_AtomIJNS4_4SM904GMMA26MMA_64x128x16_F32F16F16_SSILNSP_5MajorE0ELSR_0ELNSP_7ScaleInE1ELSS_1EEEEEENS4_6LayoutINS5_IJSC_SB_SB_EEENS5_IJSB_NSA_ILi0EEESX_EEEEENS5_IJNS4_10UnderscoreES10_S10_EEEEENS4_23SM90_TMA_LOAD_MULTICASTENS4_14ComposedLayoutINS4_7SwizzleILi3ELi4ELi3EEENS4_18smem_ptr_flag_bitsILi16EEENSV_INS5_IJNSA_ILi8EEESI_EEENS5_IJSI_SB_EEEEEEEvNS4_8identityENS4_13SM90_TMA_LOADES1D_vS1E_EENS_8epilogue10collective6detail29Sm90TmaWarpSpecializedAdapterINS1I_15DefaultEpilogueISK_SL_SL_NS1H_6thread17LinearCombinationISK_Li1EffLNS1M_9ScaleType4KindE0ELNS_15FloatRoundStyleE2ESK_EENS1_15EpilogueDefaultEEEEEvvEEEEvNT_6ParamsE:
        .type           _ZN7cutlass13device_kernelINS_4gemm6kernel13GemmUniversalIN4cute5tupleIJiiiiEEENS1_10collective13CollectiveMmaINS1_34MainloopSm90TmaGmmaWarpSpecializedILi4ENS5_IJNS4_1CILi1EEENSA_ILi2EEESB_EEENS1_35KernelTmaWarpSpecializedCooperativeEEENS5_IJNSA_ILi256EEENSA_ILi128EEENSA_ILi64EEEEEENS_6half_tENS5_IJlSB_lEEESK_SL_NS4_8TiledMMAINS4_8MMA_AtomIJNS4_4SM904GMMA26MMA_64x128x16_F32F16F16_SSILNSP_5MajorE0ELSR_0ELNSP_7ScaleInE1ELSS_1EEEEEENS4_6LayoutINS5_IJSC_SB_SB_EEENS5_IJSB_NSA_ILi0EEESX_EEEEENS5_IJNS4_10UnderscoreES10_S10_EEEEENS4_23SM90_TMA_LOAD_MULTICASTENS4_14ComposedLayoutINS4_7SwizzleILi3ELi4ELi3EEENS4_18smem_ptr_flag_bitsILi16EEENSV_INS5_IJNSA_ILi8EEESI_EEENS5_IJSI_SB_EEEEEEEvNS4_8identityENS4_13SM90_TMA_LOADES1D_vS1E_EENS_8epilogue10collective6detail29Sm90TmaWarpSpecializedAdapterINS1I_15DefaultEpilogueISK_SL_SL_NS1H_6thread17LinearCombinationISK_Li1EffLNS1M_9ScaleType4KindE0ELNS_15FloatRoundStyleE2ESK_EENS1_15EpilogueDefaultEEEEEvvEEEEvNT_6ParamsE,@function
        .size           _ZN7cutlass13device_kernelINS_4gemm6kernel13GemmUniversalIN4cute5tupleIJiiiiEEENS1_10collective13CollectiveMmaINS1_34MainloopSm90TmaGmmaWarpSpecializedILi4ENS5_IJNS4_1CILi1EEENSA_ILi2EEESB_EEENS1_35KernelTmaWarpSpecializedCooperativeEEENS5_IJNSA_ILi256EEENSA_ILi128EEENSA_ILi64EEEEEENS_6half_tENS5_IJlSB_lEEESK_SL_NS4_8TiledMMAINS4_8MMA_AtomIJNS4_4SM904GMMA26MMA_64x128x16_F32F16F16_SSILNSP_5MajorE0ELSR_0ELNSP_7ScaleInE1ELSS_1EEEEEENS4_6LayoutINS5_IJSC_SB_SB_EEENS5_IJSB_NSA_ILi0EEESX_EEEEENS5_IJNS4_10UnderscoreES10_S10_EEEEENS4_23SM90_TMA_LOAD_MULTICASTENS4_14ComposedLayoutINS4_7SwizzleILi3ELi4ELi3EEENS4_18smem_ptr_flag_bitsILi16EEENSV_INS5_IJNSA_ILi8EEESI_EEENS5_IJSI_SB_EEEEEEEvNS4_8identityENS4_13SM90_TMA_LOADES1D_vS1E_EENS_8epilogue10collective6detail29Sm90TmaWarpSpecializedAdapterINS1I_15DefaultEpilogueISK_SL_SL_NS1H_6thread17LinearCombinationISK_Li1EffLNS1M_9ScaleType4KindE0ELNS_15FloatRoundStyleE2ESK_EENS1_15EpilogueDefaultEEEEEvvEEEEvNT_6ParamsE,(.L_x_323 - _ZN7cutlass13device_kernelINS_4gemm6kernel13GemmUniversalIN4cute5tupleIJiiiiEEENS1_10collective13CollectiveMmaINS1_34MainloopSm90TmaGmmaWarpSpecializedILi4ENS5_IJNS4_1CILi1EEENSA_ILi2EEESB_EEENS1_35KernelTmaWarpSpecializedCooperativeEEENS5_IJNSA_ILi256EEENSA_ILi128EEENSA_ILi64EEEEEENS_6half_tENS5_IJlSB_lEEESK_SL_NS4_8TiledMMAINS4_8MMA_AtomIJNS4_4SM904GMMA26MMA_64x128x16_F32F16F16_SSILNSP_5MajorE0ELSR_0ELNSP_7ScaleInE1ELSS_1EEEEEENS4_6LayoutINS5_IJSC_SB_SB_EEENS5_IJSB_NSA_ILi0EEESX_EEEEENS5_IJNS4_10UnderscoreES10_S10_EEEEENS4_23SM90_TMA_LOAD_MULTICASTENS4_14ComposedLayoutINS4_7SwizzleILi3ELi4ELi3EEENS4_18smem_ptr_flag_bitsILi16EEENSV_INS5_IJNSA_ILi8EEESI_EEENS5_IJSI_SB_EEEEEEEvNS4_8identityENS4_13SM90_TMA_LOADES1D_vS1E_EENS_8epilogue10collective6detail29Sm90TmaWarpSpecializedAdapterINS1I_15DefaultEpilogueISK_SL_SL_NS1H_6thread17LinearCombinationISK_Li1EffLNS1M_9ScaleType4KindE0ELNS_15FloatRoundStyleE2ESK_EENS1_15EpilogueDefaultEEEEEvvEEEEvNT_6ParamsE)
        .other          _ZN7cutlass13device_kernelINS_4gemm6kernel13GemmUniversalIN4cute5tupleIJiiiiEEENS1_10collective13CollectiveMmaINS1_34MainloopSm90TmaGmmaWarpSpecializedILi4ENS5_IJNS4_1CILi1EEENSA_ILi2EEESB_EEENS1_35KernelTmaWarpSpecializedCooperativeEEENS5_IJNSA_ILi256EEENSA_ILi128EEENSA_ILi64EEEEEENS_6half_tENS5_IJlSB_lEEESK_SL_NS4_8TiledMMAINS4_8MMA_AtomIJNS4_4SM904GMMA26MMA_64x128x16_F32F16F16_SSILNSP_5MajorE0ELSR_0ELNSP_7ScaleInE1ELSS_1EEEEEENS4_6LayoutINS5_IJSC_SB_SB_EEENS5_IJSB_NSA_ILi0EEESX_EEEEENS5_IJNS4_10UnderscoreES10_S10_EEEEENS4_23SM90_TMA_LOAD_MULTICASTENS4_14ComposedLayoutINS4_7SwizzleILi3ELi4ELi3EEENS4_18smem_ptr_flag_bitsILi16EEENSV_INS5_IJNSA_ILi8EEESI_EEENS5_IJSI_SB_EEEEEEEvNS4_8identityENS4_13SM90_TMA_LOADES1D_vS1E_EENS_8epilogue10collective6detail29Sm90TmaWarpSpecializedAdapterINS1I_15DefaultEpilogueISK_SL_SL_NS1H_6thread17LinearCombinationISK_Li1EffLNS1M_9ScaleType4KindE0ELNS_15FloatRoundStyleE2ESK_EENS1_15EpilogueDefaultEEEEEvvEEEEvNT_6ParamsE,@"STO_CUDA_ENTRY STV_DEFAULT"
_ZN7cutlass13device_kernelINS_4gemm6kernel13GemmUniversalIN4cute5tupleIJiiiiEEENS1_10collective13CollectiveMmaINS1_34MainloopSm90TmaGmmaWarpSpecializedILi4ENS5_IJNS4_1CILi1EEENSA_ILi2EEESB_EEENS1_35KernelTmaWarpSpecializedCooperativeEEENS5_IJNSA_ILi256EEENSA_ILi128EEENSA_ILi64EEEEEENS_6half_tENS5_IJlSB_lEEESK_SL_NS4_8TiledMMAINS4_8MMA_AtomIJNS4_4SM904GMMA26MMA_64x128x16_F32F16F16_SSILNSP_5MajorE0ELSR_0ELNSP_7ScaleInE1ELSS_1EEEEEENS4_6LayoutINS5_IJSC_SB_SB_EEENS5_IJSB_NSA_ILi0EEESX_EEEEENS5_IJNS4_10UnderscoreES10_S10_EEEEENS4_23SM90_TMA_LOAD_MULTICASTENS4_14ComposedLayoutINS4_7SwizzleILi3ELi4ELi3EEENS4_18smem_ptr_flag_bitsILi16EEENSV_INS5_IJNSA_ILi8EEESI_EEENS5_IJSI_SB_EEEEEEEvNS4_8identityENS4_13SM90_TMA_LOADES1D_vS1E_EENS_8epilogue10collective6detail29Sm90TmaWarpSpecializedAdapterINS1I_15DefaultEpilogueISK_SL_SL_NS1H_6thread17LinearCombinationISK_Li1EffLNS1M_9ScaleType4KindE0ELNS_15FloatRoundStyleE2ESK_EENS1_15EpilogueDefaultEEEEEvvEEEEvNT_6ParamsE:
[----:B------:R-:W0:Y:S01]  /*0000*/  LDC R1, c[0x0][0x28] ;  /* 0x00000a00ff017b82 */ /* 0x000e220000000800 */
[----:B------:R-:W1:Y:S01]  /*0010*/  S2R R18, SR_TID.X ;  /* 0x0000000000127919 */ /* 0x000e620000002100 */
[----:B------:R-:W-:Y:S01]  /*0020*/  ELECT P0, URZ, PT ;  /* 0x00000000003f782f */ /* 0x000fe20003800000 */
[----:B------:R-:W-:Y:S01]  /*0030*/  BSSY B0, `(.L_x_0) ;  /* 0x000000f000007945 */ /* 0x000fe20003800000 */
[--C-:B-1----:R-:W-:Y:S02]  /*0040*/  SHF.R.U32.HI R0, RZ, 0x5, R18.reuse ;  /* 0x00000005ff007819 */ /* 0x102fe40000011612 */
[----:B------:R-:W-:-:S03]  /*0050*/  SHF.R.U32.HI R3, RZ, 0x7, R18 ;  /* 0x00000007ff037819 */ /* 0x000fc60000011612 */
[----:B------:R-:W1:Y:S04]  /*0060*/  SHFL.IDX PT, R2, R0, RZ, 0x1f ;  /* 0x00001fff00027589 */ /* 0x000e6800000e0000 */
[----:B------:R2:W3:Y:S01]  /*0070*/  SHFL.IDX PT, R5, R3, RZ, 0x1f ;  /* 0x00001fff03057589 */ /* 0x0004e200000e0000 */
[----:B-1----:R-:W-:-:S13]  /*0080*/  ISETP.NE.OR P0, PT, R2, RZ, !P0 ;  /* 0x000000ff0200720c */ /* 0x002fda0004705670 */
[----:B0-23--:R-:W-:Y:S05]  /*0090*/  @P0 BRA `(.L_x_1) ;  /* 0x0000000000200947 */ /* 0x00dfea0003800000 */
[----:B------:R-:W-:Y:S02]  /*00a0*/  ULDC.64 UR4, c[0x0][0x198] ;  /* 0x0000660000047ab9 */ /* 0x000fe40000000a00 */
[----:B------:R-:W-:Y:S02]  /*00b0*/  UIADD3 UR6, UP0, UR4, 0xf0, URZ ;  /* 0x000000f004067890 */ /* 0x000fe4000ff1e03f */
[----:B------:R-:W-:Y:S02]  /*00c0*/  UIADD3 UR4, UP1, UR4, 0x1f0, URZ ;  /* 0x000001f004047890 */ /* 0x000fe4000ff3e03f */
[----:B------:R-:W-:Y:S02]  /*00d0*/  UIADD3.X UR7, URZ, UR5, URZ, UP0, !UPT ;  /* 0x000000053f077290 */ /* 0x000fe400087fe43f */
[----:B------:R-:W-:-:S07]  /*00e0*/  UIADD3.X UR5, URZ, UR5, URZ, UP1, !UPT ;  /* 0x000000053f057290 */ /* 0x000fce0008ffe43f */
[----:B------:R0:W-:Y:S02]  /*00f0*/  UTMACCTL.PF [UR6] ;  /* 0x00000000060079b9 */ /* 0x0001e40008040000 */
[----:B------:R0:W-:Y:S02]  /*0100*/  UTMACCTL.PF [UR4] ;  /* 0x00000000040079b9 */ /* 0x0001e40008040000 */
[----:B0-----:R-:W-:Y:S01]  /*0110*/  NOP ;  /* 0x0000000000007918 */ /* 0x001fe20000000000 */
.L_x_1:
[----:B------:R-:W-:Y:S05]  /*0120*/  BSYNC B0 ;  /* 0x0000000000007941 */ /* 0x000fea0003800000 */
.L_x_0:
[----:B------:R-:W0:Y:S02]  /*0130*/  SHFL.IDX PT, R3, R0, RZ, 0x1f ;  /* 0x00001fff00037589 */ /* 0x000e2400000e0000 */
[----:B0-----:R-:W-:-:S13]  /*0140*/  ISETP.NE.AND P0, PT, R3, RZ, PT ;  /* 0x000000ff0300720c */ /* 0x001fda0003f05270 */
[----:B------:R-:W-:Y:S05]  /*0150*/  @P0 BRA `(.L_x_2) ;  /* 0x0000000000580947 */ /* 0x000fea0003800000 */
[----:B------:R-:W0:Y:S01]  /*0160*/  S2UR UR8, SR_CgaCtaId ;  /* 0x00000000000879c3 */ /* 0x000e220000008800 */
[----:B------:R-:W-:Y:S01]  /*0170*/  UMOV UR4, 0x400 ;  /* 0x0000040000047882 */ /* 0x000fe20000000000 */
[----:B------:R-:W-:Y:S01]  /*0180*/  UMOV UR5, 0x1 ;  /* 0x0000000100057882 */ /* 0x000fe20000000000 */
[----:B------:R-:W-:Y:S01]  /*0190*/  UMOV UR6, 0x4 ;  /* 0x0000000400067882 */ /* 0x000fe20000000000 */
[----:B------:R-:W-:Y:S01]  /*01a0*/  ELECT P0, URZ, PT ;  /* 0x00000000003f782f */ /* 0x000fe20003800000 */
[----:B------:R-:W-:-:S04]  /*01b0*/  UIADD3 UR6, -UR6, 0x100000, URZ ;  /* 0x0010000006067890 */ /* 0x000fc8000fffe13f */
[----:B------:R-:W-:Y:S02]  /*01c0*/  USHF.L.U32 UR7, UR6, 0xb, URZ ;  /* 0x0000000b06077899 */ /* 0x000fe4000800063f */
[----:B------:R-:W-:Y:S02]  /*01d0*/  USHF.L.U32 UR6, UR6, 0x1, URZ ;  /* 0x0000000106067899 */ /* 0x000fe4000800063f */
[----:B0-----:R-:W-:Y:S02]  /*01e0*/  ULEA UR8, UR8, UR4, 0x18 ;  /* 0x0000000408087291 */ /* 0x001fe4000f8ec03f */
[----:B------:R-:W-:-:S04]  /*01f0*/  UIADD3 UR4, -UR5, 0x100000, URZ ;  /* 0x0010000005047890 */ /* 0x000fc8000fffe13f */
[----:B------:R-:W-:Y:S02]  /*0200*/  USHF.L.U32 UR5, UR4, 0xb, URZ ;  /* 0x0000000b04057899 */ /* 0x000fe4000800063f */
[----:B------:R-:W-:Y:S01]  /*0210*/  USHF.L.U32 UR4, UR4, 0x1, URZ ;  /* 0x0000000104047899 */ /* 0x000fe2000800063f */
[----:B------:R-:W0:Y:S11]  /*0220*/  FENCE.VIEW.ASYNC.S ;  /* 0x00000000000073c6 */ /* 0x000e360000000000 */
[----:B0-----:R0:W1:Y:S01]  /*0230*/  SYNCS.EXCH.64 URZ, [UR8], UR4 ;  /* 0x00000004083f75b2 */ /* 0x0010620008000100 */
[----:B------:R0:W2:Y:S01]  /*0240*/  SYNCS.EXCH.64 URZ, [UR8+0x20], UR6 ;  /* 0x00002006083f75b2 */ /* 0x0000a20008000100 */
[----:B------:R0:W3:Y:S01]  /*0250*/  SYNCS.EXCH.64 URZ, [UR8+0x8], UR4 ;  /* 0x00000804083f75b2 */ /* 0x0000e20008000100 */
[----:B------:R0:W4:Y:S01]  /*0260*/  SYNCS.EXCH.64 URZ, [UR8+0x28], UR6 ;  /* 0x00002806083f75b2 */ /* 0x0001220008000100 */
[----:B------:R0:W0:Y:S01]  /*0270*/  SYNCS.EXCH.64 URZ, [UR8+0x10], UR4 ;  /* 0x00001004083f75b2 */ /* 0x0000220008000100 */
[----:B------:R0:W0:Y:S01]  /*0280*/  SYNCS.EXCH.64 URZ, [UR8+0x30], UR6 ;  /* 0x00003006083f75b2 */ /* 0x0000220008000100 */
[----:B------:R0:W0:Y:S01]  /*0290*/  SYNCS.EXCH.64 URZ, [UR8+0x18], UR4 ;  /* 0x00001804083f75b2 */ /* 0x0000220008000100 */
[----:B------:R0:W0:Y:S01]  /*02a0*/  SYNCS.EXCH.64 URZ, [UR8+0x38], UR6 ;  /* 0x00003806083f75b2 */ /* 0x0000220008000100 */
[----:B------:R-:W-:Y:S01]  /*02b0*/  NOP ;  /* 0x0000000000007918 */ /* 0x000fe20000000000 */
.L_x_2:
[----:B------:R-:W-:Y:S01]  /*02c0*/  SHF.R.S32.HI R7, RZ, 0x1f, R18 ;  /* 0x0000001fff077819 */ /* 0x000fe20000011412 */
[----:B------:R-:W5:Y:S01]  /*02d0*/  SHFL.IDX PT, R0, R0, RZ, 0x1f ;  /* 0x00001fff00007589 */ /* 0x000f6200000e0000 */
[----:B0-----:R-:W0:Y:S01]  /*02e0*/  S2UR UR8, SR_CTAID.X ;  /* 0x00000000000879c3 */ /* 0x001e220000002500 */
[----:B------:R-:W-:Y:S02]  /*02f0*/  ELECT P0, URZ, PT ;  /* 0x00000000003f782f */ /* 0x000fe40003800000 */
[----:B------:R-:W-:Y:S01]  /*0300*/  LEA.HI R7, R7, R18, RZ, 0x7 ;  /* 0x0000001207077211 */ /* 0x000fe200078f38ff */
[----:B------:R-:W1:Y:S01]  /*0310*/  S2R R4, SR_CTAID.Y ;  /* 0x0000000000047919 */ /* 0x000e620000002600 */
[----:B------:R-:W-:Y:S01]  /*0320*/  ULDC UR4, c[0x0][0x154] ;  /* 0x0000550000047ab9 */ /* 0x000fe20000000800 */
[----:B------:R-:W-:Y:S01]  /*0330*/  NOP ;  /* 0x0000000000007918 */ /* 0x000fe20000000000 */
[----:B------:R-:W-:Y:S01]  /*0340*/  LOP3.LUT R7, R7, 0xffffff80, RZ, 0xc0, !PT ;  /* 0xffffff8007077812 */ /* 0x000fe200078ec0ff */
[----:B------:R-:W-:Y:S01]  /*0350*/  NOP ;  /* 0x0000000000007918 */ /* 0x000fe20000000000 */
[----:B------:R-:W2:Y:S03]  /*0360*/  LDC R12, c[0x0][0x140] ;  /* 0x00005000ff0c7b82 */ /* 0x000ea60000000800 */
[----:B------:R-:W-:-:S05]  /*0370*/  IMAD.IADD R7, R18, 0x1, -R7 ;  /* 0x0000000112077824 */ /* 0x000fca00078e0a07 */
[----:B------:R-:W-:Y:S02]  /*0380*/  SHF.R.S32.HI R6, RZ, 0x1f, R7 ;  /* 0x0000001fff067819 */ /* 0x000fe40000011407 */
[----:B------:R-:W-:Y:S02]  /*0390*/  LOP3.LUT P2, RZ, R7, 0x7, RZ, 0xc0, !PT ;  /* 0x0000000707ff7812 */ /* 0x000fe4000784c0ff */
[----:B------:R-:W-:Y:S02]  /*03a0*/  LEA.HI R6, R6, R7, RZ, 0x3 ;  /* 0x0000000706067211 */ /* 0x000fe400078f18ff */
[----:B-----5:R-:W-:Y:S02]  /*03b0*/  ISETP.NE.OR P0, PT, R0, RZ, !P0 ;  /* 0x000000ff0000720c */ /* 0x020fe40004705670 */
[--C-:B------:R-:W-:Y:S02]  /*03c0*/  SHF.R.S32.HI R0, RZ, 0x3, R6.reuse ;  /* 0x00000003ff007819 */ /* 0x100fe40000011406 */
[----:B------:R-:W-:-:S02]  /*03d0*/  SHF.R.S32.HI R9, RZ, 0x1f, R6 ;  /* 0x0000001fff097819 */ /* 0x000fc40000011406 */
[----:B------:R-:W-:Y:S02]  /*03e0*/  SHF.R.S32.HI R6, RZ, 0x1f, R3 ;  /* 0x0000001fff067819 */ /* 0x000fe40000011403 */
[----:B------:R-:W-:Y:S02]  /*03f0*/  LEA.HI R9, R9, R0, RZ, 0x2 ;  /* 0x0000000009097211 */ /* 0x000fe400078f10ff */
[----:B------:R-:W-:Y:S02]  /*0400*/  LEA.HI R6, R6, R3, RZ, 0x2 ;  /* 0x0000000306067211 */ /* 0x000fe400078f10ff */
[----:B-1----:R-:W-:Y:S01]  /*0410*/  I2FP.F32.U32 R8, R4 ;  /* 0x0000000400087245 */ /* 0x002fe20000201000 */
[----:B------:R-:W-:Y:S01]  /*0420*/  VOTEU.ALL UP0, P0 ;  /* 0x00000000003f7886 */ /* 0x000fe20000000000 */
[----:B------:R-:W-:Y:S01]  /*0430*/  LOP3.LUT R6, R6, 0x3ffffffc, RZ, 0xc0, !PT ;  /* 0x3ffffffc06067812 */ /* 0x000fe200078ec0ff */
[----:B------:R-:W-:Y:S01]  /*0440*/  VOTEU.ALL UP1, P0 ;  /* 0x00000000003f7886 */ /* 0x000fe20000020000 */
[----:B------:R-:W-:Y:S01]  /*0450*/  LOP3.LUT R9, R9, 0xfffffffc, RZ, 0xc0, !PT ;  /* 0xfffffffc09097812 */ /* 0x000fe200078ec0ff */
[----:B------:R-:W-:Y:S01]  /*0460*/  FMUL R10, R8, UR4 ;  /* 0x00000004080a7c20 */ /* 0x000fe20008400000 */
[----:B------:R-:W1:Y:S01]  /*0470*/  @!UP0 S2UR UR7, SR_CgaCtaId ;  /* 0x00000000000789c3 */ /* 0x000e620000008800 */
[----:B------:R-:W-:Y:S01]  /*0480*/  IMAD.IADD R11, R3, 0x1, -R6 ;  /* 0x00000001030b7824 */ /* 0x000fe200078e0a06 */
[----:B0-----:R-:W-:Y:S01]  /*0490*/  I2FP.F32.U32 R6, UR8 ;  /* 0x0000000800067c45 */ /* 0x001fe20008201000 */
[----:B------:R-:W-:Y:S01]  /*04a0*/  IMAD.IADD R0, R0, 0x1, -R9 ;  /* 0x0000000100007824 */ /* 0x000fe200078e0a09 */
[----:B------:R-:W-:Y:S01]  /*04b0*/  ULDC UR4, c[0x0][0x150] ;  /* 0x0000540000047ab9 */ /* 0x000fe20000000800 */
[----:B------:R-:W0:Y:S01]  /*04c0*/  F2I.U32.TRUNC.NTZ R10, R10 ;  /* 0x0000000a000a7305 */ /* 0x000e22000020f000 */
[----:B------:R-:W-:Y:S01]  /*04d0*/  SHF.R.S32.HI R3, RZ, 0x1f, R2 ;  /* 0x0000001fff037819 */ /* 0x000fe20000011402 */
[----:B------:R-:W-:Y:S01]  /*04e0*/  FMUL R6, R6, UR4 ;  /* 0x0000000406067c20 */ /* 0x000fe20008400000 */
[----:B------:R-:W5:Y:S01]  /*04f0*/  LDC R9, c[0x0][0x148] ;  /* 0x00005200ff097b82 */ /* 0x000f620000000800 */
[----:B------:R-:W-:Y:S01]  /*0500*/  IMAD R11, R11, 0x4, R0 ;  /* 0x000000040b0b7824 */ /* 0x000fe200078e0200 */
[----:B------:R-:W-:Y:S01]  /*0510*/  LEA.HI R3, R3, R2, RZ, 0x2 ;  /* 0x0000000203037211 */ /* 0x000fe200078f10ff */
[----:B------:R-:W-:Y:S01]  /*0520*/  UMOV UR4, 0x20 ;  /* 0x0000002000047882 */ /* 0x000fe20000000000 */
[----:B------:R-:W-:Y:S01]  /*0530*/  @!UP0 UMOV UR6, 0x400 ;  /* 0x0000040000068882 */ /* 0x000fe20000000000 */
[----:B------:R-:W3:Y:S01]  /*0540*/  F2I.U32.TRUNC.NTZ R6, R6 ;  /* 0x0000000600067305 */ /* 0x000ee2000020f000 */
[----:B------:R-:W-:Y:S01]  /*0550*/  LOP3.LUT R3, R3, 0xfffffffc, RZ, 0xc0, !PT ;  /* 0xfffffffc03037812 */ /* 0x000fe200078ec0ff */
[----:B------:R-:W-:Y:S01]  /*0560*/  IMAD.SHL.U32 R22, R11, 0x4, RZ ;  /* 0x000000040b167824 */ /* 0x000fe200078e00ff */
[----:B------:R-:W4:Y:S01]  /*0570*/  LDC R8, c[0x0][0x144] ;  /* 0x00005100ff087b82 */ /* 0x000f220000000800 */
[----:B------:R-:W-:-:S04]  /*0580*/  @!UP0 UIADD3 UR4, -UR4, 0x100000, URZ ;  /* 0x0010000004048890 */ /* 0x000fc8000fffe13f */
[----:B------:R-:W-:Y:S02]  /*0590*/  @!UP0 USHF.L.U32 UR5, UR4, 0xb, URZ ;  /* 0x0000000b04058899 */ /* 0x000fe4000800063f */
[----:B------:R-:W-:Y:S01]  /*05a0*/  @!UP0 USHF.L.U32 UR4, UR4, 0x1, URZ ;  /* 0x0000000104048899 */ /* 0x000fe2000800063f */
[----:B--2---:R-:W-:Y:S01]  /*05b0*/  ISETP.EQ.U32.AND P3, PT, R12, 0x1, PT ;  /* 0x000000010c00780c */ /* 0x004fe20003f62070 */
[----:B------:R-:W-:Y:S01]  /*05c0*/  IMAD.IADD R0, R2, 0x1, -R3 ;  /* 0x0000000102007824 */ /* 0x000fe200078e0a03 */
[----:B------:R-:W-:Y:S01]  /*05d0*/  LOP3.LUT R22, R11, 0xc, R22, 0x78, !PT ;  /* 0x0000000c0b167812 */ /* 0x000fe200078e7816 */
[----:B0-----:R-:W-:Y:S01]  /*05e0*/  IMAD.MOV R14, RZ, RZ, -R10 ;  /* 0x000000ffff0e7224 */ /* 0x001fe200078e0a0a */
[----:B-1----:R-:W-:Y:S02]  /*05f0*/  @!UP0 ULEA UR6, UR7, UR6, 0x18 ;  /* 0x0000000607068291 */ /* 0x002fe4000f8ec03f */
[----:B------:R-:W-:Y:S01]  /*0600*/  ISETP.NE.AND P1, PT, R0, 0x3, PT ;  /* 0x000000030000780c */ /* 0x000fe20003f25270 */
[----:B------:R-:W-:Y:S01]  /*0610*/  VOTEU.ALL UP0, P0 ;  /* 0x00000000003f7886 */ /* 0x000fe20000000000 */
[----:B------:R-:W-:Y:S01]  /*0620*/  ISETP.LT.U32.AND P0, PT, R22, 0x2, !P2 ;  /* 0x000000021600780c */ /* 0x000fe20005701070 */
[----:B---3--:R-:W-:Y:S01]  /*0630*/  IMAD.MOV R3, RZ, RZ, -R6 ;  /* 0x000000ffff037224 */ /* 0x008fe200078e0a06 */
[----:B------:R-:W-:-:S02]  /*0640*/  ISETP.EQ.OR P1, PT, R0, RZ, !P1 ;  /* 0x000000ff0000720c */ /* 0x000fc40004f22670 */
[----:B------:R-:W-:Y:S01]  /*0650*/  ISETP.NE.AND P2, PT, R5, RZ, PT ;  /* 0x000000ff0500720c */ /* 0x000fe20003f45270 */
[----:B-----5:R-:W-:Y:S01]  /*0660*/  IMAD R7, R9, R14, R4 ;  /* 0x0000000e09077224 */ /* 0x020fe200078e0204 */
[----:B------:R-:W-:Y:S01]  /*0670*/  ISETP.EQ.AND P1, PT, R5, RZ, P1 ;  /* 0x000000ff0500720c */ /* 0x000fe20000f22270 */
[----:B------:R-:W0:Y:S02]  /*0680*/  FENCE.VIEW.ASYNC.S ;  /* 0x00000000000073c6 */ /* 0x000e240000000000 */
[----:B0-----:R0:W1:Y:S01]  /*0690*/  @!UP0 SYNCS.EXCH.64 URZ, [UR6+0x50], UR4 ;  /* 0x00005004063f85b2 */ /* 0x0010620008000100 */
[----:B------:R-:W-:Y:S02]  /*06a0*/  ISETP.NE.AND P4, PT, R7, R22, PT ;  /* 0x000000160700720c */ /* 0x000fe40003f85270 */
[----:B------:R-:W-:Y:S01]  /*06b0*/  SEL R19, RZ, 0x1, !P1 ;  /* 0x00000001ff137807 */ /* 0x000fe20004800000 */
[----:B----4-:R-:W-:Y:S02]  /*06c0*/  IMAD R3, R8, R3, UR8 ;  /* 0x0000000808037e24 */ /* 0x010fe4000f8e0203 */
[----:B------:R-:W-:-:S03]  /*06d0*/  VIADD R8, R5, 0xffffffff ;  /* 0xffffffff05087836 */ /* 0x000fc60000000000 */
[----:B------:R-:W-:Y:S02]  /*06e0*/  ISETP.EQ.OR P4, PT, R3, RZ, !P4 ;  /* 0x000000ff0300720c */ /* 0x000fe40006782670 */
[----:B------:R-:W-:Y:S02]  /*06f0*/  ISETP.GE.U32.AND P5, PT, R8, 0x2, PT ;  /* 0x000000020800780c */ /* 0x000fe40003fa6070 */
[----:B------:R-:W-:Y:S02]  /*0700*/  PLOP3.LUT P0, PT, P0, P4, PT, 0x80, 0x0 ;  /* 0x000000000000781c */ /* 0x000fe40000709070 */
[----:B------:R-:W-:Y:S01]  /*0710*/  SEL R19, R19, 0x2, P5 ;  /* 0x0000000213137807 */ /* 0x000fe20002800000 */
[----:B------:R0:W2:Y:S01]  /*0720*/  @!UP1 SYNCS.EXCH.64 URZ, [UR6+0x58], UR4 ;  /* 0x00005804063f95b2 */ /* 0x0000a20008000100 */
[----:B------:R-:W-:Y:S01]  /*0730*/  P2R R156, PR, RZ, 0x1 ;  /* 0x00000001ff9c7803 */ /* 0x000fe20000000000 */
[----:B------:R-:W-:Y:S01]  /*0740*/  NOP ;  /* 0x0000000000007918 */ /* 0x000fe20000000000 */
[----:B------:R-:W-:Y:S07]  /*0750*/  @!P3 BRA `(.L_x_3) ;  /* 0x000000000008b947 */ /* 0x000fee0003800000 */
[----:B-12---:R-:W-:Y:S01]  /*0760*/  UCGABAR_ARV ;  /* 0x00000000000079c7 */ /* 0x006fe20008000000 */
[----:B------:R-:W-:Y:S05]  /*0770*/  BRA `(.L_x_4) ;  /* 0x0000000000047947 */ /* 0x000fea0003800000 */
.L_x_3:
[----:B-12---:R-:W-:Y:S01]  /*0780*/  NOP ;  /* 0x0000000000007918 */ /* 0x006fe20000000000 */
.L_x_4:
[----:B------:R-:W1:Y:S01]  /*0790*/  LDC R2, c[0x0][0x65c] ;  /* 0x00019700ff027b82 */ /* 0x000e620000000800 */
[----:B------:R-:W-:Y:S01]  /*07a0*/  MOV R6, UR8 ;  /* 0x0000000800067c02 */ /* 0x000fe20008000f00 */
[----:B------:R-:W-:Y:S01]  /*07b0*/  IMAD.MOV.U32 R7, RZ, RZ, RZ ;  /* 0x000000ffff077224 */ /* 0x000fe200078e00ff */
[----:B-1----:R-:W-:-:S04]  /*07c0*/  ISETP.NE.AND P1, PT, R2, 0x1, PT ;  /* 0x000000010200780c */ /* 0x002fc80003f25270 */
[----:B------:R-:W-:-:S09]  /*07d0*/  P2R R5, PR, RZ, 0x2 ;  /* 0x00000002ff057803 */ /* 0x000fd20000000000 */
[----:B------:R-:W1:Y:S01]  /*07e0*/  @P1 LDC R17, c[0x0][0x10] ;  /* 0x00000400ff111b82 */ /* 0x000e620000000800 */
[----:B------:R-:W-:Y:S02]  /*07f0*/  @P1 IMAD.MOV.U32 R5, RZ, RZ, RZ ;  /* 0x000000ffff051224 */ /* 0x000fe400078e00ff */
[----:B------:R-:W-:-:S05]  /*0800*/  @P1 IMAD.MOV.U32 R13, RZ, RZ, RZ ;  /* 0x000000ffff0d1224 */ /* 0x000fca00078e00ff */
[----:B------:R-:W2:Y:S01]  /*0810*/  @!P1 LDC R11, c[0x0][0xc] ;  /* 0x00000300ff0b9b82 */ /* 0x000ea20000000800 */
[----:B-1----:R-:W-:-:S04]  /*0820*/  @P1 IMAD.WIDE.U32 R16, R17, UR8, R4 ;  /* 0x0000000811101c25 */ /* 0x002fc8000f8e0004 */
[----:B------:R-:W-:Y:S02]  /*0830*/  @P1 IMAD.IADD R17, R17, 0x1, R13 ;  /* 0x0000000111111824 */ /* 0x000fe400078e020d */
[----:B--2---:R-:W-:-:S04]  /*0840*/  @!P1 IMAD.WIDE.U32 R6, R4, R11, R6 ;  /* 0x0000000b04069225 */ /* 0x004fc800078e0006 */
[----:B------:R-:W-:Y:S02]  /*0850*/  @!P1 IMAD.MOV.U32 R16, RZ, RZ, R6 ;  /* 0x000000ffff109224 */ /* 0x000fe400078e0006 */
[----:B------:R-:W-:Y:S01]  /*0860*/  @!P1 IMAD.MOV.U32 R17, RZ, RZ, R7 ;  /* 0x000000ffff119224 */ /* 0x000fe200078e0007 */
[----:B------:R-:W-:Y:S06]  /*0870*/  @!P3 BRA `(.L_x_5) ;  /* 0x00000000000cb947 */ /* 0x000fec0003800000 */
[----:B------:R-:W-:Y:S01]  /*0880*/  UCGABAR_WAIT ;  /* 0x0000000000007dc7 */ /* 0x000fe20008000000 */
[----:B------:R-:W-:Y:S01]  /*0890*/  CCTL.IVALL ;  /* 0x00000000ff00798f */ /* 0x000fe20002000000 */
[----:B------:R-:W-:Y:S05]  /*08a0*/  BRA `(.L_x_6) ;  /* 0x0000000000047947 */ /* 0x000fea0003800000 */
.L_x_5:
[----:B------:R-:W-:Y:S06]  /*08b0*/  BAR.SYNC.DEFER_BLOCKING 0x0 ;  /* 0x0000000000007b1d */ /* 0x000fec0000010000 */
.L_x_6:
[----:B------:R-:W-:Y:S05]  /*08c0*/  @!P2 BRA `(.L_x_7) ;  /* 0x000000a40084a947 */ /* 0x000fea0003800000 */
[----:B------:R-:W-:-:S13]  /*08d0*/  ISETP.GT.U32.AND P0, PT, R8, 0x1, PT ;  /* 0x000000010800780c */ /* 0x000fda0003f04070 */
[----:B0-----:R-:W-:Y:S05]  /*08e0*/  @P0 EXIT ;  /* 0x000000000000094d */ /* 0x001fea0003800000 */
[----:B------:R-:W-:Y:S01]  /*08f0*/  ULDC.64 UR4, c[0x0][0x650] ;  /* 0x0001940000047ab9 */ /* 0x000fe20000000a00 */
[----:B------:R-:W-:Y:S01]  /*0900*/  PRMT R0, RZ, 0x7610, R0 ;  /* 0x00007610ff007816 */ /* 0x000fe20000000000 */
[----:B------:R-:W-:Y:S01]  /*0910*/  IMAD.MOV.U32 R152, RZ, RZ, -0x1 ;  /* 0xffffffffff987424 */ /* 0x000fe200078e00ff */
[----:B------:R-:W-:Y:S01]  /*0920*/  ISETP.GE.U32.AND P0, PT, R16, UR4, PT ;  /* 0x0000000410007c0c */ /* 0x000fe2000bf06070 */
[----:B------:R-:W-:Y:S01]  /*0930*/  IMAD.MOV.U32 R153, RZ, RZ, -0x1 ;  /* 0xffffffffff997424 */ /* 0x000fe200078e00ff */
[----:B------:R-:W-:Y:S02]  /*0940*/  MOV R23, 0xffffffff ;  /* 0xffffffff00177802 */ /* 0x000fe40000000f00 */
[----:B------:R-:W-:-:S13]  /*0950*/  ISETP.GE.U32.AND.EX P0, PT, R17, UR5, PT, P0 ;  /* 0x0000000511007c0c */ /* 0x000fda000bf06100 */
[----:B------:R-:W-:Y:S05]  /*0960*/  @P0 BRA `(.L_x_8) ;  /* 0x00000004002c0947 */ /* 0x000fea0003800000 */
[----:B------:R-:W0:Y:S01]  /*0970*/  LDC.64 R20, c[0x0][0x628] ;  /* 0x00018a00ff147b82 */ /* 0x000e220000000a00 */
[----:B------:R-:W-:Y:S02]  /*0980*/  IMAD.MOV.U32 R6, RZ, RZ, R16 ;  /* 0x000000ffff067224 */ /* 0x000fe400078e0010 */
[----:B------:R-:W-:-:S05]  /*0990*/  IMAD.MOV.U32 R7, RZ, RZ, R17 ;  /* 0x000000ffff077224 */ /* 0x000fca00078e0011 */
[----:B------:R-:W1:Y:S08]  /*09a0*/  LDC R0, c[0x0][0x630] ;  /* 0x00018c00ff007b82 */ /* 0x000e700000000800 */
[----:B------:R-:W2:Y:S01]  /*09b0*/  LDC.64 R24, c[0x0][0x620] ;  /* 0x00018800ff187b82 */ /* 0x000ea20000000a00 */
[----:B0-----:R-:W-:-:S04]  /*09c0*/  ISETP.NE.U32.AND P0, PT, R20, RZ, PT ;  /* 0x000000ff1400720c */ /* 0x001fc80003f05070 */
[----:B------:R-:W-:-:S13]  /*09d0*/  ISETP.NE.AND.EX P0, PT, R21, RZ, PT, P0 ;  /* 0x000000ff1500720c */ /* 0x000fda0003f05300 */
[----:B-12---:R-:W-:Y:S05]  /*09e0*/  @!P0 BRA `(.L_x_9) ;  /* 0x0000000000288947 */ /* 0x006fea0003800000 */
[----:B------:R-:W0:Y:S02]  /*09f0*/  LDC R13, c[0x0][0x634] ;  /* 0x00018d00ff0d7b82 */ /* 0x000e240000000800 */
[----:B0-----:R-:W-:-:S05]  /*0a00*/  IADD3 R13, P0, R16, R13, RZ ;  /* 0x0000000d100d7210 */ /* 0x001fca0007f1e0ff */
[----:B------:R-:W-:-:S04]  /*0a10*/  IMAD.X R15, RZ, RZ, R17, P0 ;  /* 0x000000ffff0f7224 */ /* 0x000fc800000e0611 */
[----:B------:R-:W-:-:S04]  /*0a20*/  IMAD.WIDE.U32 R6, R15, R20, RZ ;  /* 0x000000140f067225 */ /* 0x000fc800078e00ff */
[----:B------:R-:W-:-:S04]  /*0a30*/  IMAD.WIDE.U32 R10, P0, R13, R21, R6 ;  /* 0x000000150d0a7225 */ /* 0x000fc80007800006 */
[----:B------:R-:W-:-:S04]  /*0a40*/  IMAD.WIDE.U32 R6, R13, R20, RZ ;  /* 0x000000140d067225 */ /* 0x000fc800078e00ff */
[----:B------:R-:W-:Y:S01]  /*0a50*/  IMAD.X R13, RZ, RZ, RZ, P0 ;  /* 0x000000ffff0d7224 */ /* 0x000fe200000e06ff */
[----:B------:R-:W-:Y:S01]  /*0a60*/  IADD3 RZ, P0, R7, R10, RZ ;  /* 0x0000000a07ff7210 */ /* 0x000fe20007f1e0ff */
[----:B------:R-:W-:-:S04]  /*0a70*/  IMAD.MOV.U32 R12, RZ, RZ, R11 ;  /* 0x000000ffff0c7224 */ /* 0x000fc800078e000b */
[----:B------:R-:W-:-:S08]  /*0a80*/  IMAD.WIDE.U32.X R6, R15, R21, R12, P0 ;  /* 0x000000150f067225 */ /* 0x000fd000000e040c */
.L_x_9:
[----:B------:R-:W0:Y:S01]  /*0a90*/  LDC.64 R20, c[0x0][0x640] ;  /* 0x00019000ff147b82 */ /* 0x000e220000000a00 */
[--C-:B------:R-:W-:Y:S01]  /*0aa0*/  SHF.R.U64 R27, R6, R0, R7.reuse ;  /* 0x00000000061b7219 */ /* 0x100fe20000001207 */
[----:B------:R-:W-:Y:S01]  /*0ab0*/  IMAD R28, R9, R14, R4 ;  /* 0x0000000e091c7224 */ /* 0x000fe200078e0204 */
[----:B------:R-:W-:Y:S02]  /*0ac0*/  SHF.R.U32.HI R0, RZ, R0, R7 ;  /* 0x00000000ff007219 */ /* 0x000fe40000011607 */
[----:B------:R-:W-:-:S03]  /*0ad0*/  IADD3 R5, P0, RZ, -R27, RZ ;  /* 0x8000001bff057210 */ /* 0x000fc60007f1e0ff */
[----:B------:R-:W1:Y:S02]  /*0ae0*/  LDC R8, c[0x0][0x618] ;  /* 0x00018600ff087b82 */ /* 0x000e640000000800 */
[----:B------:R-:W-:-:S04]  /*0af0*/  IMAD.X R7, RZ, RZ, ~R0, P0 ;  /* 0x000000ffff077224 */ /* 0x000fc800000e0e00 */
[-C--:B------:R-:W-:Y:S02]  /*0b00*/  IMAD R0, R7, R24.reuse, RZ ;  /* 0x0000001807007224 */ /* 0x080fe400078e02ff */
[----:B------:R-:W2:Y:S01]  /*0b10*/  LDC R11, c[0x0][0x608] ;  /* 0x00018200ff0b7b82 */ /* 0x000ea20000000800 */
[----:B------:R-:W-:-:S04]  /*0b20*/  IMAD.WIDE.U32 R6, R5, R24, R16 ;  /* 0x0000001805067225 */ /* 0x000fc800078e0010 */
[----:B------:R-:W-:Y:S01]  /*0b30*/  IMAD R5, R5, R25, R0 ;  /* 0x0000001905057224 */ /* 0x000fe200078e0200 */
[----:B------:R-:W-:Y:S02]  /*0b40*/  MOV R25, 0x1 ;  /* 0x0000000100197802 */ /* 0x000fe40000000f00 */
[----:B------:R-:W3:Y:S01]  /*0b50*/  LDC R12, c[0x0][0x658] ;  /* 0x00019600ff0c7b82 */ /* 0x000ee20000000800 */
[----:B0-----:R-:W-:Y:S01]  /*0b60*/  ISETP.NE.U32.AND P0, PT, R20, RZ, PT ;  /* 0x000000ff1400720c */ /* 0x001fe20003f05070 */
[----:B------:R-:W-:Y:S02]  /*0b70*/  IMAD.IADD R5, R7, 0x1, R5 ;  /* 0x0000000107057824 */ /* 0x000fe400078e0205 */
[----:B------:R-:W-:Y:S01]  /*0b80*/  IMAD.MOV.U32 R7, RZ, RZ, -0x1 ;  /* 0xffffffffff077424 */ /* 0x000fe200078e00ff */
[----:B------:R-:W-:-:S03]  /*0b90*/  ISETP.NE.AND.EX P0, PT, R21, RZ, PT, P0 ;  /* 0x000000ff1500720c */ /* 0x000fc60003f05300 */
[----:B------:R-:W0:Y:S01]  /*0ba0*/  LDC R15, c[0x0][0x600] ;  /* 0x00018000ff0f7b82 */ /* 0x000e220000000800 */
[-CC-:B-1----:R-:W-:Y:S02]  /*0bb0*/  SHF.R.U64 R13, R6, R8.reuse, R5.reuse ;  /* 0x00000008060d7219 */ /* 0x182fe40000001205 */
[----:B------:R-:W-:-:S05]  /*0bc0*/  SHF.R.U32.HI R0, RZ, R8, R5 ;  /* 0x00000008ff007219 */ /* 0x000fca0000011605 */
[----:B------:R-:W1:Y:S01]  /*0bd0*/  LDC R23, c[0x0][0x648] ;  /* 0x00019200ff177b82 */ /* 0x000e620000000800 */
[-CC-:B--2---:R-:W-:Y:S02]  /*0be0*/  SHF.R.U64 R29, R13, R11.reuse, R0.reuse ;  /* 0x0000000b0d1d7219 */ /* 0x184fe40000001200 */
[----:B------:R-:W-:-:S05]  /*0bf0*/  SHF.R.U32.HI R5, RZ, R11, R0 ;  /* 0x0000000bff057219 */ /* 0x000fca0000011600 */
[----:B------:R-:W2:Y:S01]  /*0c00*/  LDC R24, c[0x0][0x638] ;  /* 0x00018e00ff187b82 */ /* 0x000ea20000000800 */
[-CC-:B---3--:R-:W-:Y:S02]  /*0c10*/  SHF.R.U64 R14, R29, R12.reuse, R5.reuse ;  /* 0x0000000c1d0e7219 */ /* 0x188fe40000001205 */
[-C--:B------:R-:W-:Y:S02]  /*0c20*/  SHF.L.U32 R0, R7, R12.reuse, RZ ;  /* 0x0000000c07007219 */ /* 0x080fe400000006ff */
[----:B------:R-:W-:Y:S01]  /*0c30*/  SHF.R.U32.HI R5, RZ, R12, R5 ;  /* 0x0000000cff057219 */ /* 0x000fe20000011605 */
[----:B------:R-:W-:Y:S01]  /*0c40*/  IMAD.MOV.U32 R4, RZ, RZ, R14 ;  /* 0x000000ffff047224 */ /* 0x000fe200078e000e */
[----:B------:R-:W-:Y:S01]  /*0c50*/  LOP3.LUT R10, RZ, R0, RZ, 0x33, !PT ;  /* 0x00000000ff0a7212 */ /* 0x000fe200078e33ff */
[----:B------:R-:W3:Y:S01]  /*0c60*/  LDC R26, c[0x0][0x610] ;  /* 0x00018400ff1a7b82 */ /* 0x000ee20000000800 */
[----:B------:R-:W-:Y:S05]  /*0c70*/  @!P0 BRA `(.L_x_10) ;  /* 0x0000000000288947 */ /* 0x000fea0003800000 */
[----:B------:R-:W4:Y:S02]  /*0c80*/  LDC R9, c[0x0][0x64c] ;  /* 0x00019300ff097b82 */ /* 0x000f240000000800 */
[----:B----4-:R-:W-:-:S05]  /*0c90*/  IADD3 R9, P0, R14, R9, RZ ;  /* 0x000000090e097210 */ /* 0x010fca0007f1e0ff */
        /* <DEDUP_REMOVED lines=8> */
.L_x_10:
[----:B-1----:R-:W-:Y:S01]  /*0d20*/  SHF.R.U64 R4, R4, R23, R5 ;  /* 0x0000001704047219 */ /* 0x002fe20000001205 */
[----:B0-----:R-:W-:Y:S01]  /*0d30*/  VIADD R6, R15, 0xffffffff ;  /* 0xffffffff0f067836 */ /* 0x001fe20000000000 */
[----:B------:R-:W-:Y:S01]  /*0d40*/  SHF.L.U32 R0, R25, R12, RZ ;  /* 0x0000000c19007219 */ /* 0x000fe200000006ff */
[----:B------:R-:W-:Y:S01]  /*0d50*/  IMAD.MOV.U32 R23, RZ, RZ, R27 ;  /* 0x000000ffff177224 */ /* 0x000fe200078e001b */
[----:B------:R-:W-:Y:S01]  /*0d60*/  LOP3.LUT R5, R29, R10, RZ, 0xc0, !PT ;  /* 0x0000000a1d057212 */ /* 0x000fe200078ec0ff */
[----:B------:R-:W-:Y:S01]  /*0d70*/  IMAD.MOV R7, RZ, RZ, -R4 ;  /* 0x000000ffff077224 */ /* 0x000fe200078e0a04 */
[----:B------:R-:W-:Y:S02]  /*0d80*/  SEL R3, R3, R28, !P1 ;  /* 0x0000001c03037207 */ /* 0x000fe40004800000 */
[----:B------:R-:W-:Y:S01]  /*0d90*/  LOP3.LUT R6, R13, R6, RZ, 0xc0, !PT ;  /* 0x000000060d067212 */ /* 0x000fe200078ec0ff */
[----:B------:R-:W-:Y:S02]  /*0da0*/  IMAD R4, R0, R4, R5 ;  /* 0x0000000400047224 */ /* 0x000fe400078e0205 */
[----:B--2---:R-:W-:-:S02]  /*0db0*/  IMAD R0, R7, R24, R14 ;  /* 0x0000001807007224 */ /* 0x004fc400078e020e */
[----:B---3--:R-:W-:Y:S02]  /*0dc0*/  IMAD R3, R4, R26, R3 ;  /* 0x0000001a04037224 */ /* 0x008fe400078e0203 */
[----:B------:R-:W-:Y:S02]  /*0dd0*/  IMAD R152, R0, R15, R6 ;  /* 0x0000000f00987224 */ /* 0x000fe400078e0206 */
[----:B------:R-:W-:-:S03]  /*0de0*/  IMAD.MOV.U32 R4, RZ, RZ, 0x1 ;  /* 0x00000001ff047424 */ /* 0x000fc600078e00ff */
[----:B------:R-:W-:Y:S02]  /*0df0*/  SEL R153, R152, R3, !P1 ;  /* 0x0000000398997207 */ /* 0x000fe40004800000 */
[----:B------:R-:W-:Y:S02]  /*0e00*/  PRMT R0, R4, 0x7610, R0 ;  /* 0x0000761004007816 */ /* 0x000fe40000000000 */
[----:B------:R-:W-:-:S07]  /*0e10*/  SEL R152, R3, R152, !P1 ;  /* 0x0000009803987207 */ /* 0x000fce0004800000 */
.L_x_8:
[----:B------:R-:W-:-:S08]  /*0e20*/  NOP ;  /* 0x0000000000007918 */ /* 0x000fd00000000000 */
[----:B------:R-:W0:Y:S02]  /*0e30*/  USETMAXREG.TRY_ALLOC.CTAPOOL UP0, 0xe8 ;  /* 0x000000e8000079c8 */ /* 0x000e240008000600 */
[----:B0-----:R-:W-:-:S13]  /*0e40*/  PLOP3.LUT P0, PT, PT, PT, UP0, 0x80, 0x0 ;  /* 0x000000000000781c */ /* 0x001fda0003f0f008 */
[----:B------:R-:W-:Y:S05]  /*0e50*/  @!P0 BRA `(.L_x_8) ;  /* 0xfffffffc00f08947 */ /* 0x000fea000383ffff */
[----:B------:R-:W-:Y:S01]  /*0e60*/  ULDC.64 UR4, c[0x0][0x598] ;  /* 0x0001660000047ab9 */ /* 0x000fe20000000a00 */
[----:B------:R-:W-:Y:S01]  /*0e70*/  ULDC.64 UR36, c[0x0][0x208] ;  /* 0x0000820000247ab9 */ /* 0x000fe20000000a00 */
[----:B------:R-:W-:-:S04]  /*0e80*/  ISETP.NE.U32.AND P0, PT, RZ, UR4, PT ;  /* 0x00000004ff007c0c */ /* 0x000fc8000bf05070 */
[----:B------:R-:W-:-:S13]  /*0e90*/  ISETP.NE.AND.EX P0, PT, RZ, UR5, PT, P0 ;  /* 0x00000005ff007c0c */ /* 0x000fda000bf05300 */
[----:B------:R-:W-:Y:S05]  /*0ea0*/  @!P0 BRA `(.L_x_11) ;  /* 0x00000000001c8947 */ /* 0x000fea0003800000 */
[----:B------:R-:W0:Y:S02]  /*0eb0*/  LDC.64 R4, c[0x0][0x598] ;  /* 0x00016600ff047b82 */ /* 0x000e240000000a00 */
[----:B0-----:R-:W2:Y:S02]  /*0ec0*/  LDG.E.64 R4, desc[UR36][R4.64] ;  /* 0x0000002404047981 */ /* 0x001ea4000c1e1b00 */
[----:B--2---:R-:W-:-:S04]  /*0ed0*/  ISETP.NE.U32.AND P0, PT, R4, RZ, PT ;  /* 0x000000ff0400720c */ /* 0x004fc80003f05070 */
[----:B------:R-:W-:-:S13]  /*0ee0*/  ISETP.NE.AND.EX P0, PT, R5, RZ, PT, P0 ;  /* 0x000000ff0500720c */ /* 0x000fda0003f05300 */
[----:B------:R-:W-:Y:S05]  /*0ef0*/  @!P0 BRA `(.L_x_11) ;  /* 0x0000000000088947 */ /* 0x000fea0003800000 */
[----:B------:R0:W5:Y:S01]  /*0f00*/  LD.E R154, desc[UR36][R4.64] ;  /* 0x00000024049a7980 */ /* 0x000162000c101900 */
[----:B------:R-:W-:Y:S05]  /*0f10*/  BRA `(.L_x_12) ;  /* 0x0000000000247947 */ /* 0x000fea0003800000 */
.L_x_11:
[----:B------:R-:W-:Y:S02]  /*0f20*/  ULDC.64 UR4, c[0x0][0x588] ;  /* 0x0001620000047ab9 */ /* 0x000fe40000000a00 */
[----:B------:R-:W-:-:S04]  /*0f30*/  ISETP.NE.U32.AND P0, PT, RZ, UR4, PT ;  /* 0x00000004ff007c0c */ /* 0x000fc8000bf05070 */
[----:B------:R-:W-:-:S13]  /*0f40*/  ISETP.NE.AND.EX P0, PT, RZ, UR5, PT, P0 ;  /* 0x00000005ff007c0c */ /* 0x000fda000bf05300 */
[----:B------:R-:W-:Y:S05]  /*0f50*/  @!P0 BRA `(.L_x_13) ;  /* 0x00000000000c8947 */ /* 0x000fea0003800000 */
[----:B------:R-:W0:Y:S02]  /*0f60*/  LDC.64 R154, c[0x0][0x588] ;  /* 0x00016200ff9a7b82 */ /* 0x000e240000000a00 */
[----:B0-----:R1:W5:Y:S01]  /*0f70*/  LDG.E R154, desc[UR36][R154.64] ;  /* 0x000000249a9a7981 */ /* 0x001362000c1e1900 */
[----:B------:R-:W-:Y:S05]  /*0f80*/  BRA `(.L_x_12) ;  /* 0x0000000000087947 */ /* 0x000fea0003800000 */
.L_x_13:
[----:B------:R-:W-:Y:S02]  /*0f90*/  ULDC UR4, c[0x0][0x580] ;  /* 0x0001600000047ab9 */ /* 0x000fe40000000800 */
[----:B------:R-:W-:-:S07]  /*0fa0*/  MOV R154, UR4 ;  /* 0x00000004009a7c02 */ /* 0x000fce0008000f00 */
.L_x_12:
[----:B------:R-:W-:Y:S02]  /*0fb0*/  ULDC.64 UR4, c[0x0][0x5a0] ;  /* 0x0001680000047ab9 */ /* 0x000fe40000000a00 */
[----:B------:R-:W-:-:S04]  /*0fc0*/  ISETP.NE.U32.AND P0, PT, RZ, UR4, PT ;  /* 0x00000004ff007c0c */ /* 0x000fc8000bf05070 */
[----:B------:R-:W-:-:S13]  /*0fd0*/  ISETP.NE.AND.EX P0, PT, RZ, UR5, PT, P0 ;  /* 0x00000005ff007c0c */ /* 0x000fda000bf05300 */
[----:B------:R-:W-:Y:S05]  /*0fe0*/  @!P0 BRA `(.L_x_14) ;  /* 0x00000000001c8947 */ /* 0x000fea0003800000 */
[----:B0-----:R-:W0:Y:S02]  /*0ff0*/  LDC.64 R4, c[0x0][0x5a0] ;  /* 0x00016800ff047b82 */ /* 0x001e240000000a00 */
[----:B0-----:R-:W2:Y:S02]  /*1000*/  LDG.E.64 R4, desc[UR36][R4.64] ;  /* 0x0000002404047981 */ /* 0x001ea4000c1e1b00 */
[----:B--2---:R-:W-:-:S04]  /*1010*/  ISETP.NE.U32.AND P0, PT, R4, RZ, PT ;  /* 0x000000ff0400720c */ /* 0x004fc80003f05070 */
[----:B------:R-:W-:-:S13]  /*1020*/  ISETP.NE.AND.EX P0, PT, R5, RZ, PT, P0 ;  /* 0x000000ff0500720c */ /* 0x000fda0003f05300 */
[----:B------:R-:W-:Y:S05]  /*1030*/  @!P0 BRA `(.L_x_14) ;  /* 0x0000000000088947 */ /* 0x000fea0003800000 */
[----:B-1----:R0:W5:Y:S01]  /*1040*/  LD.E R155, desc[UR36][R4.64] ;  /* 0x00000024049b7980 */ /* 0x002162000c101900 */
[----:B------:R-:W-:Y:S05]  /*1050*/  BRA `(.L_x_15) ;  /* 0x0000000000247947 */ /* 0x000fea0003800000 */
.L_x_14:
[----:B------:R-:W-:Y:S02]  /*1060*/  ULDC.64 UR4, c[0x0][0x590] ;  /* 0x0001640000047ab9 */ /* 0x000fe40000000a00 */
[----:B------:R-:W-:-:S04]  /*1070*/  ISETP.NE.U32.AND P0, PT, RZ, UR4, PT ;  /* 0x00000004ff007c0c */ /* 0x000fc8000bf05070 */
[----:B------:R-:W-:-:S13]  /*1080*/  ISETP.NE.AND.EX P0, PT, RZ, UR5, PT, P0 ;  /* 0x00000005ff007c0c */ /* 0x000fda000bf05300 */
[----:B------:R-:W-:Y:S05]  /*1090*/  @!P0 BRA `(.L_x_16) ;  /* 0x00000000000c8947 */ /* 0x000fea0003800000 */
[----:B0-----:R-:W1:Y:S02]  /*10a0*/  LDC.64 R4, c[0x0][0x590] ;  /* 0x00016400ff047b82 */ /* 0x001e640000000a00 */
[----:B-1----:R1:W5:Y:S01]  /*10b0*/  LDG.E R155, desc[UR36][R4.64] ;  /* 0x00000024049b7981 */ /* 0x002362000c1e1900 */
[----:B------:R-:W-:Y:S05]  /*10c0*/  BRA `(.L_x_15) ;  /* 0x0000000000087947 */ /* 0x000fea0003800000 */
.L_x_16:
[----:B------:R-:W-:Y:S02]  /*10d0*/  ULDC UR4, c[0x0][0x584] ;  /* 0x0001610000047ab9 */ /* 0x000fe40000000800 */
[----:B-1----:R-:W-:-:S07]  /*10e0*/  IMAD.U32 R155, RZ, RZ, UR4 ;  /* 0x00000004ff9b7e24 */ /* 0x002fce000f8e00ff */
.L_x_15:
[----:B------:R-:W-:-:S13]  /*10f0*/  LOP3.LUT P0, RZ, R0, 0xff, RZ, 0xc0, !PT ;  /* 0x000000ff00ff7812 */ /* 0x000fda000780c0ff */
[----:B------:R-:W-:Y:S05]  /*1100*/  @!P0 EXIT ;  /* 0x000000000000894d */ /* 0x000fea0003800000 */
[----:B------:R-:W-:Y:S01]  /*1110*/  ULDC UR4, c[0x0][0x28c] ;  /* 0x0000a30000047ab9 */ /* 0x000fe20000000800 */
[----:B------:R-:W-:Y:S01]  /*1120*/  LOP3.LUT R164, R19, 0x1, RZ, 0xfc, !PT ;  /* 0x0000000113a47812 */ /* 0x000fe200078efcff */
[----:B------:R-:W-:Y:S01]  /*1130*/  UIADD3 UR4, UR4, 0x3f, URZ ;  /* 0x0000003f04047890 */ /* 0x000fe2000fffe03f */
[----:B------:R-:W-:Y:S01]  /*1140*/  UMOV UR38, URZ ;  /* 0x0000003f00267c82 */ /* 0x000fe20008000000 */
[----:B------:R-:W-:Y:S02]  /*1150*/  UMOV UR39, URZ ;  /* 0x0000003f00277c82 */ /* 0x000fe40008000000 */
[----:B------:R-:W-:-:S04]  /*1160*/  USHF.R.S32.HI UR5, URZ, 0x1f, UR4 ;  /* 0x0000001f3f057899 */ /* 0x000fc80008011404 */
[----:B------:R-:W-:-:S04]  /*1170*/  ULEA.HI UR5, UR5, UR4, URZ, 0x6 ;  /* 0x0000000405057291 */ /* 0x000fc8000f8f303f */
[----:B------:R-:W-:-:S12]  /*1180*/  USHF.R.S32.HI UR40, URZ, 0x6, UR5 ;  /* 0x000000063f287899 */ /* 0x000fd80008011405 */
.L_x_288:
[----:B------:R-:W-:Y:S01]  /*1190*/  LOP3.LUT R0, R18, 0x80, RZ, 0xc0, !PT ;  /* 0x0000008012007812 */ /* 0x000fe200078ec0ff */
[----:B--2---:R-:W2:Y:S01]  /*11a0*/  S2UR UR7, SR_CgaCtaId ;  /* 0x00000000000779c3 */ /* 0x004ea20000008800 */
[----:B------:R-:W-:Y:S02]  /*11b0*/  UMOV UR6, 0x400 ;  /* 0x0000040000067882 */ /* 0x000fe40000000000 */
[----:B------:R-:W-:-:S06]  /*11c0*/  SHF.R.U32.HI R0, RZ, 0x7, R0 ;  /* 0x00000007ff007819 */ /* 0x000fcc0000011600 */
[----:B---3--:R-:W3:Y:S01]  /*11d0*/  SHFL.IDX PT, R0, R0, RZ, 0x1f ;  /* 0x00001fff00007589 */ /* 0x008ee200000e0000 */
[----:B--2---:R-:W-:Y:S01]  /*11e0*/  ULEA UR6, UR7, UR6, 0x18 ;  /* 0x0000000607067291 */ /* 0x004fe2000f8ec03f */
[----:B---3--:R-:W-:-:S13]  /*11f0*/  R2UR UR4, R0 ;  /* 0x00000000000472ca */ /* 0x008fda00000e0000 */
[----:B------:R-:W-:-:S04]  /*1200*/  ULEA.HI UR5, UR4, UR4, URZ, 0x1 ;  /* 0x0000000404057291 */ /* 0x000fc8000f8f083f */
[----:B------:R-:W-:-:S04]  /*1210*/  ULOP3.LUT UR5, UR5, 0x7fffe, URZ, 0xc0, !UPT ;  /* 0x0007fffe05057892 */ /* 0x000fc8000f8ec03f */
[----:B------:R-:W-:-:S03]  /*1220*/  UIADD3 UR5, UR4, -UR5, URZ ;  /* 0x8000000504057290 */ /* 0x000fc6000fffe03f */
[----:B------:R-:W-:Y:S01]  /*1230*/  ULDC UR4, c[0x0][0x28c] ;  /* 0x0000a30000047ab9 */ /* 0x000fe20000000800 */
[----:B------:R-:W-:Y:S01]  /*1240*/  ULEA UR5, UR5, UR6, 0xd ;  /* 0x0000000605057291 */ /* 0x000fe2000f8e683f */
[----:B------:R-:W-:-:S03]  /*1250*/  ISETP.LT.AND P0, PT, RZ, UR4, PT ;  /* 0x00000004ff007c0c */ /* 0x000fc6000bf01270 */
[----:B------:R-:W-:-:S04]  /*1260*/  UIADD3 UR5, UR5, 0x100, URZ ;  /* 0x0000010005057890 */ /* 0x000fc8000fffe03f */
[----:B------:R-:W-:-:S04]  /*1270*/  USHF.R.U32.HI UR5, URZ, 0x4, UR5 ;  /* 0x000000043f057899 */ /* 0x000fc80008011605 */
[----:B------:R-:W-:Y:S02]  /*1280*/  ULOP3.LUT UR41, UR5, 0x3fff, URZ, 0xc0, !UPT ;  /* 0x00003fff05297892 */ /* 0x000fe4000f8ec03f */
[----:B-1--45:R-:W-:Y:S10]  /*1290*/  @P0 BRA `(.L_x_17) ;  /* 0x0000000000400947 */ /* 0x032ff40003800000 */
[----:B------:R-:W-:Y:S01]  /*12a0*/  MOV R0, 0x0 ;  /* 0x0000000000007802 */ /* 0x000fe20000000f00 */
[----:B------:R-:W-:Y:S01]  /*12b0*/  ULDC.64 UR4, c[0x4][0x68] ;  /* 0x01001a0000047ab9 */ /* 0x000fe20000000a00 */
[----:B------:R-:W-:Y:S01]  /*12c0*/  ULDC.64 UR6, c[0x4][0x8] ;  /* 0x0100020000067ab9 */ /* 0x000fe20000000a00 */
[----:B01----:R-:W-:Y:S01]  /*12d0*/  IMAD.U32 R4, RZ, RZ, UR4 ;  /* 0x00000004ff047e24 */ /* 0x003fe2000f8e00ff */
[----:B------:R0:W1:Y:S01]  /*12e0*/  LDC.64 R14, c[0x4][R0] ;  /* 0x01000000000e7b82 */ /* 0x0000620000000a00 */
[----:B------:R-:W-:Y:S01]  /*12f0*/  IMAD.U32 R5, RZ, RZ, UR5 ;  /* 0x00000005ff057e24 */ /* 0x000fe2000f8e00ff */
[----:B------:R-:W-:Y:S01]  /*1300*/  ULDC.64 UR4, c[0x4][0x70] ;  /* 0x01001c0000047ab9 */ /* 0x000fe20000000a00 */
[----:B------:R-:W-:Y:S01]  /*1310*/  IMAD.U32 R10, RZ, RZ, UR6 ;  /* 0x00000006ff0a7e24 */ /* 0x000fe2000f8e00ff */
[----:B------:R-:W-:Y:S01]  /*1320*/  MOV R12, 0x1 ;  /* 0x00000001000c7802 */ /* 0x000fe20000000f00 */
[----:B------:R-:W-:Y:S02]  /*1330*/  IMAD.U32 R6, RZ, RZ, UR4 ;  /* 0x00000004ff067e24 */ /* 0x000fe4000f8e00ff */
[----:B------:R-:W-:-:S02]  /*1340*/  IMAD.U32 R7, RZ, RZ, UR5 ;  /* 0x00000005ff077e24 */ /* 0x000fc4000f8e00ff */
[----:B------:R-:W-:Y:S02]  /*1350*/  IMAD.U32 R11, RZ, RZ, UR7 ;  /* 0x00000007ff0b7e24 */ /* 0x000fe4000f8e00ff */
[----:B------:R-:W-:Y:S02]  /*1360*/  IMAD.MOV.U32 R8, RZ, RZ, 0x1e1 ;  /* 0x000001e1ff087424 */ /* 0x000fe400078e00ff */
[----:B0-----:R-:W-:-:S07]  /*1370*/  IMAD.MOV.U32 R13, RZ, RZ, RZ ;  /* 0x000000ffff0d7224 */ /* 0x001fce00078e00ff */
[----:B------:R-:W-:-:S07]  /*1380*/  LEPC R20, `(.L_x_17) ;  /* 0x000000001014794e */ /* 0x000fce0000000000 */
[----:B-1---5:R-:W-:Y:S05]  /*1390*/  CALL.ABS.NOINC R14 ;  /* 0x000000000e007343 */ /* 0x022fea0003c00000 */
.L_x_17:
[----:B------:R-:W-:-:S13]  /*13a0*/  ISETP.NE.AND P0, PT, R164, 0x3, PT ;  /* 0x00000003a400780c */ /* 0x000fda0003f05270 */
[----:B------:R-:W-:Y:S05]  /*13b0*/  @!P0 BRA `(.L_x_18) ;  /* 0x0000000000048947 */ /* 0x000fea0003800000 */
[----:B------:R-:W-:Y:S01]  /*13c0*/  BPT.TRAP 0x1 ;  /* 0x000000040000795c */ /* 0x000fe20000300000 */
.L_x_18:
[----:B------:R-:W2:Y:S01]  /*13d0*/  S2UR UR5, SR_CgaCtaId ;  /* 0x00000000000579c3 */ /* 0x000ea20000008800 */
[----:B------:R-:W-:Y:S01]  /*13e0*/  UMOV UR4, 0x400 ;  /* 0x0000040000047882 */ /* 0x000fe20000000000 */
[----:B------:R-:W-:Y:S02]  /*13f0*/  IMAD.U32 R0, RZ, RZ, UR38 ;  /* 0x00000026ff007e24 */ /* 0x000fe4000f8e00ff */
[----:B------:R-:W-:-:S03]  /*1400*/  IMAD.U32 R3, RZ, RZ, UR39 ;  /* 0x00000027ff037e24 */ /* 0x000fc6000f8e00ff */
[----:B------:R-:W-:Y:S01]  /*1410*/  SHF.L.U32 R0, R0, 0x1f, RZ ;  /* 0x0000001f00007819 */ /* 0x000fe200000006ff */
[----:B--2---:R-:W-:-:S06]  /*1420*/  ULEA UR4, UR5, UR4, 0x18 ;  /* 0x0000000405047291 */ /* 0x004fcc000f8ec03f */
[----:B------:R-:W-:-:S04]  /*1430*/  IMAD.U32 R6, RZ, RZ, UR4 ;  /* 0x00000004ff067e24 */ /* 0x000fc8000f8e00ff */
[----:B------:R-:W-:-:S04]  /*1440*/  IMAD R3, R3, 0x8, R6 ;  /* 0x0000000803037824 */ /* 0x000fc800078e0206 */
[----:B------:R2:W3:Y:S01]  /*1450*/  SYNCS.PHASECHK.TRANS64.TRYWAIT P1, [R3+URZ], R0 ;  /* 0x00000000030075a7 */ /* 0x0004e2000802017f */
[----:B------:R-:W-:Y:S05]  /*1460*/  @!P0 BRA `(.L_x_19) ;  /* 0x0000000000048947 */ /* 0x000fea0003800000 */
[----:B------:R-:W-:Y:S01]  /*1470*/  BPT.TRAP 0x1 ;  /* 0x000000040000795c */ /* 0x000fe20000300000 */
.L_x_19:
[----:B---3--:R-:W-:Y:S05]  /*1480*/  @P1 BRA `(.L_x_20) ;  /* 0x0000000000081947 */ /* 0x008fea0003800000 */
[----:B------:R-:W3:Y:S02]  /*1490*/  SYNCS.PHASECHK.TRANS64.TRYWAIT P1, [R3+URZ], R0 ;  /* 0x00000000030075a7 */ /* 0x000ee4000802017f */
[----:B---3--:R-:W-:Y:S05]  /*14a0*/  @!P1 BRA `(.L_x_21) ;  /* 0x000000ac00f09947 */ /* 0x008fea0003800000 */
.L_x_20:
[----:B------:R-:W-:-:S04]  /*14b0*/  UISETP.LT.AND UP0, UPT, UR40, 0x1, UPT ;  /* 0x000000012800788c */ /* 0x000fc8000bf01270 */
[----:B------:R-:W-:-:S06]  /*14c0*/  USEL UR4, UR40, 0x1, UP0 ;  /* 0x0000000128047887 */ /* 0x000fcc0008000000 */
[----:B--23--:R-:W-:Y:S01]  /*14d0*/  IMAD.U32 R0, RZ, RZ, UR4 ;  /* 0x00000004ff007e24 */ /* 0x00cfe2000f8e00ff */
[----:B------:R-:W-:Y:S05]  /*14e0*/  WARPSYNC.ALL ;  /* 0x0000000000007948 */ /* 0x000fea0003800000 */
[----:B------:R-:W-:-:S04]  /*14f0*/  IADD3 R0, -R0, UR40, RZ ;  /* 0x0000002800007c10 */ /* 0x000fc8000fffe1ff */
[----:B------:R-:W-:Y:S02]  /*1500*/  ISETP.GE.AND P1, PT, R0, 0x1, PT ;  /* 0x000000010000780c */ /* 0x000fe40003f26270 */
[----:B------:R-:W-:Y:S01]  /*1510*/  R2UR UR4, R6 ;  /* 0x00000000060472ca */ /* 0x000fe200000e0000 */
[----:B------:R-:W-:Y:S01]  /*1520*/  WARPGROUP.ARRIVE ;  /* 0x00000000000079c5 */ /* 0x000fe20000000000 */
[----:B------:R-:W-:Y:S01]  /*1530*/  UMOV UR9, 0x40000040 ;  /* 0x4000004000097882 */ /* 0x000fe20000000000 */
[----:B------:R-:W-:-:S10]  /*1540*/  UMOV UR11, 0x40000040 ;  /* 0x40000040000b7882 */ /* 0x000fd40000000000 */
[----:B------:R-:W-:-:S04]  /*1550*/  UIADD3 UR4, UR4, 0x20100, URZ ;  /* 0x0002010004047890 */ /* 0x000fc8000fffe03f */
[----:B------:R-:W-:-:S04]  /*1560*/  USHF.R.U32.HI UR4, URZ, 0x4, UR4 ;  /* 0x000000043f047899 */ /* 0x000fc80008011604 */
[----:B------:R-:W-:Y:S02]  /*1570*/  ULOP3.LUT UR5, UR4, 0x3fff, URZ, 0xc0, !UPT ;  /* 0x00003fff04057892 */ /* 0x000fe4000f8ec03f */
[----:B------:R-:W-:Y:S02]  /*1580*/  ULOP3.LUT UR4, UR41, 0x10000, URZ, 0xfc, !UPT ;  /* 0x0001000029047892 */ /* 0x000fe4000f8efc3f */
[----:B------:R-:W-:Y:S02]  /*1590*/  ULOP3.LUT UR5, UR5, 0x10000, URZ, 0xfc, !UPT ;  /* 0x0001000005057892 */ /* 0x000fe4000f8efc3f */
[----:B------:R-:W-:Y:S02]  /*15a0*/  ULEA UR6, UR39, UR4, 0xb ;  /* 0x0000000427067291 */ /* 0x000fe4000f8e583f */
[----:B------:R-:W-:-:S05]  /*15b0*/  ULEA UR7, UR39, UR5, 0xa ;  /* 0x0000000527077291 */ /* 0x000fca000f8e503f */
[----:B------:R-:W-:Y:S02]  /*15c0*/  UMOV UR8, UR6 ;  /* 0x0000000600087c82 */ /* 0x000fe40008000000 */
[----:B------:R-:W-:Y:S02]  /*15d0*/  UMOV UR10, UR7 ;  /* 0x00000007000a7c82 */ /* 0x000fe40008000000 */
[----:B------:R-:W-:Y:S01]  /*15e0*/  HGMMA.64x128x16.F32 R88, gdesc[UR8], RZ, !UPT, gsb0 ;  /* 0x01e00000085879f0 */ /* 0x000fe2000c0008ff */
[----:B------:R-:W-:Y:S01]  /*15f0*/  UIADD3 UR8, UR6, 0x400, URZ ;  /* 0x0000040006087890 */ /* 0x000fe2000fffe03f */
[----:B------:R-:W-:Y:S01]  /*1600*/  UMOV UR9, 0x40000040 ;  /* 0x4000004000097882 */ /* 0x000fe20000000000 */
[----:B------:R-:W-:Y:S02]  /*1610*/  WARPGROUP.DEPBAR.LE gsb0, 0x0 ;  /* 0x00008000000079c5 */ /* 0x000fe40000010000 */
[----:B------:R-:W-:-:S07]  /*1620*/  WARPGROUP.ARRIVE ;  /* 0x00000000000079c5 */ /* 0x000fce0000000000 */
[----:B------:R-:W-:Y:S01]  /*1630*/  HGMMA.64x128x16.F32 R24, gdesc[UR8], RZ, !UPT, gsb0 ;  /* 0x01e00000081879f0 */ /* 0x000fe2000c0008ff */
[----:B------:R-:W-:Y:S02]  /*1640*/  UIADD3 UR8, UR6, 0x2, URZ ;  /* 0x0000000206087890 */ /* 0x000fe4000fffe03f */
[----:B------:R-:W-:Y:S01]  /*1650*/  UIADD3 UR10, UR7, 0x2, URZ ;  /* 0x00000002070a7890 */ /* 0x000fe2000fffe03f */
[----:B------:R-:W-:Y:S01]  /*1660*/  UMOV UR9, 0x40000040 ;  /* 0x4000004000097882 */ /* 0x000fe20000000000 */
[----:B------:R-:W-:Y:S01]  /*1670*/  UMOV UR11, 0x40000040 ;  /* 0x40000040000b7882 */ /* 0x000fe20000000000 */
[----:B------:R-:W-:Y:S02]  /*1680*/  WARPGROUP.DEPBAR.LE gsb0, 0x0 ;  /* 0x00008000000079c5 */ /* 0x000fe40000010000 */
[----:B------:R-:W-:-:S06]  /*1690*/  WARPGROUP.ARRIVE ;  /* 0x00000000000079c5 */ /* 0x000fcc0000000000 */
[----:B------:R-:W-:Y:S01]  /*16a0*/  HGMMA.64x128x16.F32 R88, gdesc[UR8], R88, gsb0 ;  /* 0x01e00000085879f0 */ /* 0x000fe20008000858 */
[----:B------:R-:W-:Y:S01]  /*16b0*/  UIADD3 UR8, UR6, 0x402, URZ ;  /* 0x0000040206087890 */ /* 0x000fe2000fffe03f */
[----:B------:R-:W-:Y:S01]  /*16c0*/  UMOV UR9, 0x40000040 ;  /* 0x4000004000097882 */ /* 0x000fe20000000000 */
[----:B------:R-:W-:Y:S02]  /*16d0*/  WARPGROUP.DEPBAR.LE gsb0, 0x0 ;  /* 0x00008000000079c5 */ /* 0x000fe40000010000 */
[----:B------:R-:W-:-:S07]  /*16e0*/  WARPGROUP.ARRIVE ;  /* 0x00000000000079c5 */ /* 0x000fce0000000000 */
[----:B------:R-:W-:Y:S01]  /*16f0*/  HGMMA.64x128x16.F32 R24, gdesc[UR8], R24, gsb0 ;  /* 0x01e00000081879f0 */ /* 0x000fe20008000818 */
        /* <DEDUP_REMOVED lines=23> */
[----:B------:R-:W-:Y:S03]  /*1870*/  HGMMA.64x128x16.F32 R24, gdesc[UR8], R24, gsb0 ;  /* 0x01e00000081879f0 */ /* 0x000fe60008000818 */
[----:B------:R-:W-:Y:S02]  /*1880*/  WARPGROUP.DEPBAR.LE gsb0, 0x0 ;  /* 0x00008000000079c5 */ /* 0x000fe40000010000 */
[----:B------:R-:W-:Y:S05]  /*1890*/  @!P1 BRA `(.L_x_22) ;  /* 0x0000000400749947 */ /* 0x000fea0003800000 */
[----:B------:R-:W-:Y:S02]  /*18a0*/  UIADD3 UR6, UR39, 0x1, URZ ;  /* 0x0000000127067890 */ /* 0x000fe4000fffe03f */
[----:B------:R-:W-:Y:S02]  /*18b0*/  IMAD.U32 R3, RZ, RZ, UR39 ;  /* 0x00000027ff037e24 */ /* 0x000fe4000f8e00ff */
[----:B------:R-:W-:-:S04]  /*18c0*/  UISETP.NE.AND UP0, UPT, UR6, 0x4, UPT ;  /* 0x000000040600788c */ /* 0x000fc8000bf05270 */
[----:B------:R-:W-:Y:S02]  /*18d0*/  USEL UR7, URZ, 0x1, UP0 ;  /* 0x000000013f077887 */ /* 0x000fe40008000000 */
[----:B------:R-:W-:Y:S02]  /*18e0*/  USEL UR6, UR6, URZ, UP0 ;  /* 0x0000003f06067287 */ /* 0x000fe40008000000 */
[----:B------:R-:W-:-:S06]  /*18f0*/  ULOP3.LUT UR7, UR38, UR7, URZ, 0x3c, !UPT ;  /* 0x0000000726077292 */ /* 0x000fcc000f8e3c3f */
[----:B------:R-:W-:-:S07]  /*1900*/  IMAD.U32 R7, RZ, RZ, UR7 ;  /* 0x00000007ff077e24 */ /* 0x000fce000f8e00ff */
.L_x_29:
[----:B------:R-:W-:Y:S05]  /*1910*/  @!P0 BRA `(.L_x_23) ;  /* 0x0000000000048947 */ /* 0x000fea0003800000 */
[----:B------:R-:W-:Y:S01]  /*1920*/  BPT.TRAP 0x1 ;  /* 0x000000040000795c */ /* 0x000fe20000300000 */
.L_x_23:
[----:B------:R-:W2:Y:S01]  /*1930*/  S2UR UR8, SR_CgaCtaId ;  /* 0x00000000000879c3 */ /* 0x000ea20000008800 */
[----:B------:R-:W-:Y:S01]  /*1940*/  UMOV UR7, 0x400 ;  /* 0x0000040000077882 */ /* 0x000fe20000000000 */
[----:B01----:R-:W-:Y:S02]  /*1950*/  MOV R5, UR6 ;  /* 0x0000000600057c02 */ /* 0x003fe40008000f00 */
[----:B------:R-:W-:Y:S01]  /*1960*/  SHF.L.U32 R4, R7, 0x1f, RZ ;  /* 0x0000001f07047819 */ /* 0x000fe200000006ff */
[----:B--2---:R-:W-:-:S06]  /*1970*/  ULEA UR7, UR8, UR7, 0x18 ;  /* 0x0000000708077291 */ /* 0x004fcc000f8ec03f */
[----:B------:R-:W-:-:S04]  /*1980*/  IMAD.U32 R6, RZ, RZ, UR7 ;  /* 0x00000007ff067e24 */ /* 0x000fc8000f8e00ff */
[----:B------:R-:W-:-:S04]  /*1990*/  IMAD R5, R5, 0x8, R6 ;  /* 0x0000000805057824 */ /* 0x000fc800078e0206 */
[----:B------:R0:W1:Y:S01]  /*19a0*/  SYNCS.PHASECHK.TRANS64.TRYWAIT P1, [R5+URZ], R4 ;  /* 0x00000004050075a7 */ /* 0x000062000802017f */
[----:B------:R-:W-:Y:S05]  /*19b0*/  @!P0 BRA `(.L_x_24) ;  /* 0x0000000000048947 */ /* 0x000fea0003800000 */
[----:B------:R-:W-:Y:S01]  /*19c0*/  BPT.TRAP 0x1 ;  /* 0x000000040000795c */ /* 0x000fe20000300000 */
.L_x_24:
[----:B-1----:R-:W-:Y:S05]  /*19d0*/  @P1 BRA `(.L_x_25) ;  /* 0x0000000000081947 */ /* 0x002fea0003800000 */
[----:B------:R-:W1:Y:S02]  /*19e0*/  SYNCS.PHASECHK.TRANS64.TRYWAIT P1, [R5+URZ], R4 ;  /* 0x00000004050075a7 */ /* 0x000e64000802017f */
[----:B-1----:R-:W-:Y:S05]  /*19f0*/  @!P1 BRA `(.L_x_26) ;  /* 0x000000a800b09947 */ /* 0x002fea0003800000 */
.L_x_25:
[----:B------:R-:W-:Y:S01]  /*1a00*/  ULEA UR7, UR6, UR4, 0xb ;  /* 0x0000000406077291 */ /* 0x000fe2000f8e583f */
[----:B------:R-:W-:Y:S01]  /*1a10*/  WARPGROUP.ARRIVE ;  /* 0x00000000000079c5 */ /* 0x000fe20000000000 */
[----:B------:R-:W-:Y:S01]  /*1a20*/  ULEA UR12, UR6, UR5, 0xa ;  /* 0x00000005060c7291 */ /* 0x000fe2000f8e503f */
[----:B------:R-:W-:Y:S01]  /*1a30*/  UMOV UR9, 0x40000040 ;  /* 0x4000004000097882 */ /* 0x000fe20000000000 */
[----:B------:R-:W-:-:S03]  /*1a40*/  UMOV UR11, 0x40000040 ;  /* 0x40000040000b7882 */ /* 0x000fc60000000000 */
[----:B------:R-:W-:Y:S02]  /*1a50*/  UMOV UR8, UR7 ;  /* 0x0000000700087c82 */ /* 0x000fe40008000000 */
[----:B------:R-:W-:Y:S02]  /*1a60*/  UMOV UR10, UR12 ;  /* 0x0000000c000a7c82 */ /* 0x000fe40008000000 */
        /* <DEDUP_REMOVED lines=44> */
[----:B------:R-:W-:Y:S01]  /*1d30*/  BPT.TRAP 0x1 ;  /* 0x000000040000795c */ /* 0x000fe20000300000 */
.L_x_27:
[----:B------:R-:W-:-:S13]  /*1d40*/  ISETP.NE.AND P1, PT, R156, RZ, PT ;  /* 0x000000ff9c00720c */ /* 0x000fda0003f25270 */
[----:B01----:R-:W-:-:S04]  /*1d50*/  @P1 IMAD R4, R3, 0x8, R6 ;  /* 0x0000000803041824 */ /* 0x003fc800078e0206 */
[----:B------:R-:W-:-:S05]  /*1d60*/  @P1 VIADD R5, R4, 0x20 ;  /* 0x0000002004051836 */ /* 0x000fca0000000000 */
[----:B------:R-:W-:-:S04]  /*1d70*/  @P1 PRMT R5, R22, 0x654, R5 ;  /* 0x0000065416051816 */ /* 0x000fc80000000005 */
[----:B------:R0:W-:Y:S01]  /*1d80*/  @P1 SYNCS.ARRIVE.TRANS64.RED.A1T0 RZ, [R5+URZ], RZ ;  /* 0x000000ff05ff19a7 */ /* 0x0001e2000810043f */
[----:B------:R-:W-:-:S13]  /*1d90*/  ISETP.GT.U32.AND P1, PT, R19, 0x1, PT ;  /* 0x000000011300780c */ /* 0x000fda0003f24070 */
[----:B0-----:R-:W-:Y:S05]  /*1da0*/  @P1 BRA `(.L_x_28) ;  /* 0x0000000000041947 */ /* 0x001fea0003800000 */
[----:B------:R-:W-:Y:S01]  /*1db0*/  BPT.TRAP 0x1 ;  /* 0x000000040000795c */ /* 0x000fe20000300000 */
.L_x_28:
[----:B------:R-:W-:Y:S01]  /*1dc0*/  UIADD3 UR6, UR6, 0x1, URZ ;  /* 0x0000000106067890 */ /* 0x000fe2000fffe03f */
[C---:B------:R-:W-:Y:S01]  /*1dd0*/  ISETP.GT.AND P2, PT, R0.reuse, 0x1, PT ;  /* 0x000000010000780c */ /* 0x040fe20003f44270 */
[----:B------:R-:W-:Y:S02]  /*1de0*/  VIADD R3, R3, 0x1 ;  /* 0x0000000103037836 */ /* 0x000fe40000000000 */
[----:B------:R-:W-:Y:S01]  /*1df0*/  UISETP.NE.AND UP0, UPT, UR6, 0x4, UPT ;  /* 0x000000040600788c */ /* 0x000fe2000bf05270 */
[----:B------:R-:W-:Y:S02]  /*1e00*/  VIADD R0, R0, 0xffffffff ;  /* 0xffffffff00007836 */ /* 0x000fe40000000000 */
[C---:B------:R-:W-:Y:S01]  /*1e10*/  ISETP.NE.AND P1, PT, R3.reuse, 0x4, PT ;  /* 0x000000040300780c */ /* 0x040fe20003f25270 */
[----:B------:R-:W-:Y:S02]  /*1e20*/  USEL UR7, URZ, 0x1, UP0 ;  /* 0x000000013f077887 */ /* 0x000fe40008000000 */
[----:B------:R-:W-:Y:S01]  /*1e30*/  USEL UR6, UR6, URZ, UP0 ;  /* 0x0000003f06067287 */ /* 0x000fe20008000000 */
[----:B------:R-:W-:-:S03]  /*1e40*/  SEL R3, R3, RZ, P1 ;  /* 0x000000ff03037207 */ /* 0x000fc60000800000 */
[----:B------:R-:W-:Y:S01]  /*1e50*/  LOP3.LUT R7, R7, UR7, RZ, 0x3c, !PT ;  /* 0x0000000707077c12 */ /* 0x000fe2000f8e3cff */
[----:B------:R-:W-:Y:S07]  /*1e60*/  @P2 BRA `(.L_x_29) ;  /* 0xfffffff800a82947 */ /* 0x000fee000383ffff */
.L_x_22:
[----:B------:R-:W2:Y:S02]  /*1e70*/  LDC R0, c[0x0][0x28c] ;  /* 0x0000a300ff007b82 */ /* 0x000ea40000000800 */
[----:B--2---:R-:W-:-:S13]  /*1e80*/  ISETP.GE.AND P1, PT, R0, 0x1, PT ;  /* 0x000000010000780c */ /* 0x004fda0003f26270 */
[----:B------:R-:W-:Y:S05]  /*1e90*/  @!P1 BRA `(.L_x_30) ;  /* 0x0000000000409947 */ /* 0x000fea0003800000 */
[----:B------:R-:W-:Y:S05]  /*1ea0*/  @!P0 BRA `(.L_x_31) ;  /* 0x0000000000048947 */ /* 0x000fea0003800000 */
[----:B------:R-:W-:Y:S01]  /*1eb0*/  BPT.TRAP 0x1 ;  /* 0x000000040000795c */ /* 0x000fe20000300000 */
.L_x_31:
[----:B------:R-:W-:Y:S01]  /*1ec0*/  ISETP.NE.AND P0, PT, R156, RZ, PT ;  /* 0x000000ff9c00720c */ /* 0x000fe20003f05270 */
[----:B------:R-:W-:-:S12]  /*1ed0*/  UISETP.LT.AND UP1, UPT, UR40, 0x1, UPT ;  /* 0x000000012800788c */ /* 0x000fd8000bf21270 */
[----:B------:R-:W-:-:S05]  /*1ee0*/  VOTEU.ANY UP0, P0 ;  /* 0x00000000003f7886 */ /* 0x000fca0000000100 */
[----:B------:R-:W-:-:S04]  /*1ef0*/  @UP0 USEL UR4, UR40, 0x1, UP1 ;  /* 0x0000000128040887 */ /* 0x000fc80008800000 */
[----:B------:R-:W-:-:S06]  /*1f00*/  @UP0 UIADD3 UR4, UR39, UR40, -UR4 ;  /* 0x0000002827040290 */ /* 0x000fcc000fffe804 */
[----:B------:R-:W-:-:S04]  /*1f10*/  IMAD.U32 R0, RZ, RZ, UR4 ;  /* 0x00000004ff007e24 */ /* 0x000fc8000f8e00ff */
[----:B------:R-:W-:-:S05]  /*1f20*/  @P0 IMAD.SHL.U32 R0, R0, 0x8, RZ ;  /* 0x0000000800000824 */ /* 0x000fca00078e00ff */
[----:B------:R-:W-:-:S04]  /*1f30*/  @P0 LOP3.LUT R0, R0, 0x18, RZ, 0xc0, !PT ;  /* 0x0000001800000812 */ /* 0x000fc800078ec0ff */
[----:B------:R-:W-:-:S04]  /*1f40*/  @P0 IADD3 R3, R6, 0x20, R0 ;  /* 0x0000002006030810 */ /* 0x000fc80007ffe000 */
[----:B------:R-:W-:-:S04]  /*1f50*/  @P0 PRMT R3, R22, 0x654, R3 ;  /* 0x0000065416030816 */ /* 0x000fc80000000003 */
[----:B------:R2:W-:Y:S01]  /*1f60*/  @P0 SYNCS.ARRIVE.TRANS64.RED.A1T0 RZ, [R3+URZ], RZ ;  /* 0x000000ff03ff09a7 */ /* 0x0005e2000810043f */
[----:B------:R-:W-:-:S13]  /*1f70*/  ISETP.GT.U32.AND P0, PT, R19, 0x1, PT ;  /* 0x000000011300780c */ /* 0x000fda0003f04070 */
[----:B--2---:R-:W-:Y:S05]  /*1f80*/  @P0 BRA `(.L_x_30) ;  /* 0x0000000000040947 */ /* 0x004fea0003800000 */
[----:B------:R-:W-:Y:S01]  /*1f90*/  BPT.TRAP 0x1 ;  /* 0x000000040000795c */ /* 0x000fe20000300000 */
.L_x_30:
[----:B------:R-:W2:Y:S01]  /*1fa0*/  LDC R6, c[0x0][0x288] ;  /* 0x0000a200ff067b82 */ /* 0x000ea20000000800 */
[--C-:B------:R-:W-:Y:S01]  /*1fb0*/  SHF.R.U32.HI R0, RZ, 0x2, R18.reuse ;  /* 0x00000002ff007819 */ /* 0x100fe20000011612 */
[----:B------:R-:W-:Y:S01]  /*1fc0*/  UIADD3 UR39, UR40, UR39, URZ ;  /* 0x0000002728277290 */ /* 0x000fe2000fffe03f */
[----:B01----:R-:W-:Y:S01]  /*1fd0*/  SHF.R.U32.HI R5, RZ, 0x7, R18 ;  /* 0x00000007ff057819 */ /* 0x003fe20000011612 */
[----:B------:R-:W-:Y:S01]  /*1fe0*/  IMAD.SHL.U32 R11, R153, 0x80, RZ ;  /* 0x00000080990b7824 */ /* 0x000fe200078e00ff */
[----:B------:R-:W-:Y:S01]  /*1ff0*/  LOP3.LUT R4, R18, 0x60, RZ, 0xc0, !PT ;  /* 0x0000006012047812 */ /* 0x000fe200078ec0ff */
[----:B------:R-:W-:Y:S01]  /*2000*/  USHF.R.U32.HI UR4, URZ, 0x2, UR39 ;  /* 0x000000023f047899 */ /* 0x000fe20008011627 */
[----:B------:R-:W-:Y:S01]  /*2010*/  LOP3.LUT R3, R0, 0x7, RZ, 0xc0, !PT ;  /* 0x0000000700037812 */ /* 0x000fe200078ec0ff */
[----:B------:R-:W-:Y:S01]  /*2020*/  ULDC UR8, c[0x0][0x284] ;  /* 0x0000a10000087ab9 */ /* 0x000fe20000000800 */
[----:B------:R-:W-:Y:S01]  /*2030*/  LOP3.LUT R0, R5, 0x1, RZ, 0xc0, !PT ;  /* 0x0000000105007812 */ /* 0x000fe200078ec0ff */
[----:B------:R-:W-:Y:S01]  /*2040*/  ULOP3.LUT UR4, UR4, 0x1, URZ, 0xc0, !UPT ;  /* 0x0000000104047892 */ /* 0x000fe2000f8ec03f */
[----:B------:R-:W-:Y:S01]  /*2050*/  SHF.R.U32.HI R8, RZ, 0x1, R4 ;  /* 0x00000001ff087819 */ /* 0x000fe20000011604 */
[----:B------:R-:W-:Y:S01]  /*2060*/  UISETP.GT.U32.AND UP1, UPT, UR39, 0x3, UPT ;  /* 0x000000032700788c */ /* 0x000fe2000bf24070 */
[----:B------:R-:W-:Y:S01]  /*2070*/  SHF.L.U32 R4, R0, 0x6, RZ ;  /* 0x0000000600047819 */ /* 0x000fe200000006ff */
[----:B------:R-:W-:Y:S01]  /*2080*/  UISETP.NE.U32.AND UP0, UPT, UR4, 0x1, UPT ;  /* 0x000000010400788c */ /* 0x000fe2000bf05070 */
[--C-:B------:R-:W-:Y:S01]  /*2090*/  IADD3 R5, RZ, -R8, -R3.reuse ;  /* 0x80000008ff057210 */ /* 0x100fe20007ffe803 */
[----:B------:R-:W-:Y:S01]  /*20a0*/  ULDC.64 UR6, c[0x0][0x5d0] ;  /* 0x0001740000067ab9 */ /* 0x000fe20000000a00 */
[----:B------:R-:W-:Y:S01]  /*20b0*/  LOP3.LUT R165, R4, 0x40, R3, 0xe2, !PT ;  /* 0x0000004004a57812 */ /* 0x000fe200078ee203 */
[----:B------:R-:W-:Y:S01]  /*20c0*/  UISETP.LT.U32.AND UP1, UPT, UR40, 0x4, UP1 ;  /* 0x000000042800788c */ /* 0x000fe20008f21070 */
[----:B------:R-:W-:Y:S01]  /*20d0*/  LOP3.LUT R3, R18, 0x3, RZ, 0xc0, !PT ;  /* 0x0000000312037812 */ /* 0x000fe200078ec0ff */
[----:B------:R-:W-:Y:S01]  /*20e0*/  IMAD R157, R0, -0x40, R5 ;  /* 0xffffffc0009d7824 */ /* 0x000fe200078e0205 */
[----:B------:R-:W-:Y:S01]  /*20f0*/  SHF.R.S32.HI R15, RZ, 0x1f, R23 ;  /* 0x0000001fff0f7819 */ /* 0x000fe20000011417 */
[----:B------:R-:W-:Y:S01]  /*2100*/  IMAD.SHL.U32 R0, R152, 0x100, RZ ;  /* 0x0000010098007824 */ /* 0x000fe200078e00ff */
[----:B------:R-:W-:Y:S01]  /*2110*/  UISETP.GT.U32.AND UP0, UPT, UR40, 0x3, !UP0 ;  /* 0x000000032800788c */ /* 0x000fe2000c704070 */
[----:B--2---:R-:W-:Y:S01]  /*2120*/  IMAD R10, R3, -0x2, R6 ;  /* 0xfffffffe030a7824 */ /* 0x004fe200078e0206 */
[----:B------:R-:W-:Y:S01]  /*2130*/  ISETP.GE.AND P0, PT, R11, R6, PT ;  /* 0x000000060b00720c */ /* 0x000fe20003f06270 */
[----:B------:R-:W-:Y:S01]  /*2140*/  IMAD.SHL.U32 R6, R18, 0x2, RZ ;  /* 0x0000000212067824 */ /* 0x000fe200078e00ff */
[----:B------:R-:W-:Y:S01]  /*2150*/  USEL UR5, URZ, 0x1, !UP1 ;  /* 0x000000013f057887 */ /* 0x000fe2000c800000 */
[----:B------:R-:W-:Y:S01]  /*2160*/  IMAD R4, R15, UR6, RZ ;  /* 0x000000060f047c24 */ /* 0x000fe2000f8e02ff */
[----:B------:R-:W-:Y:S01]  /*2170*/  ISETP.GE.OR P0, PT, R0, UR8, P0 ;  /* 0x0000000800007c0c */ /* 0x000fe20008706670 */
[----:B------:R-:W-:Y:S01]  /*2180*/  USEL UR4, URZ, 0x1, !UP0 ;  /* 0x000000013f047887 */ /* 0x000fe2000c000000 */
[----:B------:R-:W-:Y:S01]  /*2190*/  LOP3.LUT R6, R11, 0x6, R6, 0xf8, !PT ;  /* 0x000000060b067812 */ /* 0x000fe200078ef806 */
[----:B------:R-:W-:Y:S01]  /*21a0*/  IMAD.WIDE R152, R152, 0x100, RZ ;  /* 0x0000010098987825 */ /* 0x000fe200078e02ff */
[----:B------:R-:W-:Y:S01]  /*21b0*/  ULOP3.LUT UR39, UR39, 0x3, URZ, 0xc0, !UPT ;  /* 0x0000000327277892 */ /* 0x000fe2000f8ec03f */
[----:B------:R-:W-:Y:S01]  /*21c0*/  IADD3 R157, -R0, UR8, R157 ;  /* 0x00000008009d7c10 */ /* 0x000fe2000fffe19d */
[----:B------:R-:W-:Y:S01]  /*21d0*/  ULOP3.LUT UR38, UR4, UR38, UR5, 0x96, !UPT ;  /* 0x0000002604267292 */ /* 0x000fe2000f8e9605 */
[----:B------:R-:W-:Y:S01]  /*21e0*/  SHF.R.S32.HI R7, RZ, 0x1f, R6 ;  /* 0x0000001fff077819 */ /* 0x000fe20000011406 */
[----:B------:R-:W-:Y:S01]  /*21f0*/  IMAD R9, R23, UR7, R4 ;  /* 0x0000000717097c24 */ /* 0x000fe2000f8e0204 */
[----:B------:R-:W-:Y:S01]  /*2200*/  LOP3.LUT R165, R152, R165, R8, 0xfe, !PT ;  /* 0x000000a598a57212 */ /* 0x000fe200078efe08 */
[----:B------:R-:W-:-:S02]  /*2210*/  IMAD.IADD R0, R10, 0x1, -R11 ;  /* 0x000000010a007824 */ /* 0x000fc400078e0a0b */
[----:B------:R-:W-:-:S04]  /*2220*/  IMAD.WIDE.U32 R4, R23, UR6, R6 ;  /* 0x0000000617047c25 */ /* 0x000fc8000f8e0006 */
[----:B------:R-:W-:Y:S02]  /*2230*/  IMAD.IADD R9, R5, 0x1, R9 ;  /* 0x0000000105097824 */ /* 0x000fe400078e0209 */
[----:B------:R-:W-:Y:S02]  /*2240*/  IMAD.MOV.U32 R3, RZ, RZ, -0x1 ;  /* 0xffffffffff037424 */ /* 0x000fe400078e00ff */
[----:B------:R-:W-:Y:S01]  /*2250*/  IMAD.MOV.U32 R8, RZ, RZ, R4 ;  /* 0x000000ffff087224 */ /* 0x000fe200078e0004 */
[----:B------:R-:W-:Y:S06]  /*2260*/  @P0 BRA `(.L_x_32) ;  /* 0x0000008400700947 */ /* 0x000fec0003800000 */
[----:B------:R-:W0:Y:S01]  /*2270*/  LDC.64 R4, c[0x0][0x5c8] ;  /* 0x00017200ff047b82 */ /* 0x000e220000000a00 */
[----:B-----5:R-:W-:Y:S01]  /*2280*/  FSETP.NEU.AND P1, PT, R155, RZ, PT ;  /* 0x000000ff9b00720b */ /* 0x020fe20003f2d000 */
[----:B------:R-:W-:Y:S01]  /*2290*/  BSSY B0, `(.L_x_32) ;  /* 0x0000859000007945 */ /* 0x000fe20003800000 */
[----:B------:R-:W-:-:S04]  /*22a0*/  ISETP.GT.AND P2, PT, R157, RZ, PT ;  /* 0x000000ff9d00720c */ /* 0x000fc80003f44270 */
[----:B------:R-:W-:Y:S01]  /*22b0*/  ISETP.GT.AND P0, PT, R0, RZ, P2 ;  /* 0x000000ff0000720c */ /* 0x000fe20001704270 */
[-C--:B0-----:R-:W-:Y:S02]  /*22c0*/  IMAD R10, R153, R4.reuse, RZ ;  /* 0x00000004990a7224 */ /* 0x081fe400078e02ff */
[----:B------:R-:W-:-:S04]  /*22d0*/  IMAD.WIDE.U32 R166, R165, R4, R8 ;  /* 0x00000004a5a67225 */ /* 0x000fc800078e0008 */
[----:B------:R-:W-:-:S04]  /*22e0*/  IMAD R9, R165, R5, R10 ;  /* 0x00000005a5097224 */ /* 0x000fc800078e020a */
[----:B------:R-:W-:Y:S01]  /*22f0*/  IMAD.IADD R171, R167, 0x1, R9 ;  /* 0x00000001a7ab7824 */ /* 0x000fe200078e0209 */
[----:B------:R-:W-:Y:S06]  /*2300*/  @!P1 BRA `(.L_x_33) ;  /* 0x0000006000209947 */ /* 0x000fec0003800000 */
[----:B------:R-:W0:Y:S01]  /*2310*/  LDC.64 R10, c[0x0][0x5b8] ;  /* 0x00016e00ff0a7b82 */ /* 0x000e220000000a00 */
[----:B------:R-:W-:-:S07]  /*2320*/  ULDC.64 UR4, c[0x0][0x5c0] ;  /* 0x0001700000047ab9 */ /* 0x000fce0000000a00 */
[----:B------:R-:W1:Y:S08]  /*2330*/  LDC.64 R12, c[0x0][0x5b0] ;  /* 0x00016c00ff0c7b82 */ /* 0x000e700000000a00 */
[----:B------:R-:W2:Y:S01]  /*2340*/  LDC.64 R8, c[0x0][0x5a8] ;  /* 0x00016a00ff087b82 */ /* 0x000ea20000000a00 */
[----:B0-----:R-:W-:-:S04]  /*2350*/  IMAD R14, R15, R10, RZ ;  /* 0x0000000a0f0e7224 */ /* 0x001fc800078e02ff */
[C---:B------:R-:W-:Y:S02]  /*2360*/  IMAD R11, R23.reuse, R11, R14 ;  /* 0x0000000b170b7224 */ /* 0x040fe400078e020e */
[----:B------:R-:W-:-:S04]  /*2370*/  IMAD.WIDE.U32 R14, R23, R10, R6 ;  /* 0x0000000a170e7225 */ /* 0x000fc800078e0006 */
[----:B-1----:R-:W-:Y:S01]  /*2380*/  IMAD R20, R153, R12, RZ ;  /* 0x0000000c99147224 */ /* 0x002fe200078e02ff */
[----:B------:R-:W-:-:S03]  /*2390*/  IADD3 R21, R15, R11, RZ ;  /* 0x0000000b0f157210 */ /* 0x000fc60007ffe0ff */
[----:B------:R-:W-:Y:S02]  /*23a0*/  IMAD R169, R165, R13, R20 ;  /* 0x0000000da5a97224 */ /* 0x000fe400078e0214 */
[----:B------:R-:W-:-:S04]  /*23b0*/  IMAD.MOV.U32 R20, RZ, RZ, R14 ;  /* 0x000000ffff147224 */ /* 0x000fc800078e000e */
[----:B------:R-:W-:-:S04]  /*23c0*/  IMAD.WIDE.U32 R158, R165, R12, R20 ;  /* 0x0000000ca59e7225 */ /* 0x000fc800078e0014 */
[----:B------:R-:W-:Y:S01]  /*23d0*/  IMAD.IADD R159, R159, 0x1, R169 ;  /* 0x000000019f9f7824 */ /* 0x000fe200078e02a9 */
[----:B--2---:R-:W-:-:S04]  /*23e0*/  LEA R160, P1, R158, R8, 0x1 ;  /* 0x000000089ea07211 */ /* 0x004fc800078208ff */
[----:B------:R-:W-:-:S05]  /*23f0*/  LEA.HI.X R161, R158, R9, R159, 0x1, P1 ;  /* 0x000000099ea17211 */ /* 0x000fca00008f0c9f */
[----:B------:R-:W2:Y:S01]  /*2400*/  @P0 LDG.E.LTC128B.U16 R167, desc[UR36][R160.64] ;  /* 0x00000024a0a70981 */ /* 0x000ea2000c1e1520 */
[----:B------:R-:W-:Y:S01]  /*2410*/  IMAD.WIDE.U32 R162, R165, R12, R6 ;  /* 0x0000000ca5a27225 */ /* 0x000fe200078e0006 */
[----:B------:R-:W-:Y:S01]  /*2420*/  ISETP.GT.AND P3, PT, R0, 0x1, P2 ;  /* 0x000000010000780c */ /* 0x000fe20001764270 */
[----:B------:R-:W-:Y:S02]  /*2430*/  BSSY B1, `(.L_x_34) ;  /* 0x0000013000017945 */ /* 0x000fe40003800000 */
[----:B------:R-:W-:Y:S02]  /*2440*/  IMAD.IADD R163, R169, 0x1, R163 ;  /* 0x00000001a9a37824 */ /* 0x000fe400078e02a3 */
[----:B------:R-:W-:-:S04]  /*2450*/  IMAD.WIDE.U32 R162, R23, R10, R162 ;  /* 0x0000000a17a27225 */ /* 0x000fc800078e00a2 */
[----:B--2---:R-:W-:-:S05]  /*2460*/  HADD2.F32 R158, -RZ, R167.H0_H0 ;  /* 0x200000a7ff9e7230 */ /* 0x004fca0000004100 */
[----:B------:R-:W-:Y:S01]  /*2470*/  FMUL R159, R158, R155 ;  /* 0x0000009b9e9f7220 */ /* 0x000fe20000400000 */
[----:B------:R-:W-:-:S03]  /*2480*/  LEA R158, P1, R166, UR4, 0x1 ;  /* 0x00000004a69e7c11 */ /* 0x000fc6000f8208ff */
[----:B------:R-:W-:Y:S01]  /*2490*/  FFMA R159, R88, R154, R159 ;  /* 0x0000009a589f7223 */ /* 0x000fe2000000009f */
[----:B------:R-:W-:-:S04]  /*24a0*/  IMAD.IADD R88, R11, 0x1, R163 ;  /* 0x000000010b587824 */ /* 0x000fc800078e02a3 */
[----:B------:R-:W-:Y:S02]  /*24b0*/  F2FP.F16.F32.PACK_AB R161, RZ, R159 ;  /* 0x0000009fffa1723e */ /* 0x000fe400000000ff */
[----:B------:R-:W-:Y:S02]  /*24c0*/  LEA.HI.X R159, R166, UR5, R171, 0x1, P1 ;  /* 0x00000005a69f7c11 */ /* 0x000fe400088f0cab */
[----:B------:R-:W-:Y:S02]  /*24d0*/  PRMT R163, R161, 0x7610, R163 ;  /* 0x00007610a1a37816 */ /* 0x000fe400000000a3 */
[----:B------:R-:W-:-:S03]  /*24e0*/  LEA R160, P1, R162, R8, 0x1 ;  /* 0x00000008a2a07211 */ /* 0x000fc600078208ff */
[----:B------:R0:W-:Y:S01]  /*24f0*/  @P0 STG.E.U16 desc[UR36][R158.64], R163 ;  /* 0x000000a39e000986 */ /* 0x0001e2000c101524 */
[--C-:B------:R-:W-:Y:S01]  /*2500*/  LEA.HI.X R161, R162, R9, R88.reuse, 0x1, P1 ;  /* 0x00000009a2a17211 */ /* 0x100fe200008f0c58 */
[C---:B------:R-:W-:Y:S01]  /*2510*/  IMAD.SHL.U32 R162, R12.reuse, 0x8, RZ ;  /* 0x000000080ca27824 */ /* 0x040fe200078e00ff */
[----:B------:R-:W-:Y:S02]  /*2520*/  PRMT R88, R167, 0x7610, R88 ;  /* 0x00007610a7587816 */ /* 0x000fe40000000058 */
[----:B0-----:R-:W-:Y:S01]  /*2530*/  SHF.L.U64.HI R163, R12, 0x3, R13 ;  /* 0x000000030ca37819 */ /* 0x001fe2000001020d */
[----:B------:R-:W-:Y:S06]  /*2540*/  @!P3 BRA `(.L_x_35) ;  /* 0x000000000004b947 */ /* 0x000fec0003800000 */
[----:B------:R0:W5:Y:S02]  /*2550*/  LDG.E.LTC128B.U16 R88, desc[UR36][R160.64+0x2] ;  /* 0x00000224a0587981 */ /* 0x000164000c1e1520 */
.L_x_35:
[----:B------:R-:W-:Y:S05]  /*2560*/  BSYNC B1 ;  /* 0x0000000000017941 */ /* 0x000fea0003800000 */
.L_x_34:
[----:B-----5:R-:W-:Y:S01]  /*2570*/  HADD2.F32 R168, -RZ, R88.H0_H0 ;  /* 0x20000058ffa87230 */ /* 0x020fe20000004100 */
[----:B------:R-:W-:Y:S01]  /*2580*/  ISETP.GT.AND P0, PT, R157, 0x8, PT ;  /* 0x000000089d00780c */ /* 0x000fe20003f04270 */
[----:B------:R-:W-:-:S04]  /*2590*/  IMAD.WIDE.U32 R166, R165, R12, R162 ;  /* 0x0000000ca5a67225 */ /* 0x000fc800078e00a2 */
[----:B------:R-:W-:Y:S01]  /*25a0*/  FMUL R168, R168, R155 ;  /* 0x0000009ba8a87220 */ /* 0x000fe20000400000 */
[----:B------:R-:W-:Y:S01]  /*25b0*/  IMAD.IADD R169, R169, 0x1, R167 ;  /* 0x00000001a9a97824 */ /* 0x000fe200078e02a7 */
[----:B------:R-:W-:Y:S02]  /*25c0*/  ISETP.GT.AND P1, PT, R0, RZ, P0 ;  /* 0x000000ff0000720c */ /* 0x000fe40000724270 */
[----:B------:R-:W-:Y:S01]  /*25d0*/  FFMA R168, R89, R154, R168 ;  /* 0x0000009a59a87223 */ /* 0x000fe200000000a8 */
[----:B------:R-:W-:-:S04]  /*25e0*/  IADD3 R89, P4, R14, R166, RZ ;  /* 0x000000a60e597210 */ /* 0x000fc80007f9e0ff */
[----:B------:R-:W-:Y:S01]  /*25f0*/  F2FP.F16.F32.PACK_AB R168, RZ, R168 ;  /* 0x000000a8ffa8723e */ /* 0x000fe200000000ff */
[----:B------:R-:W-:Y:S01]  /*2600*/  IMAD.X R172, R169, 0x1, R21, P4 ;  /* 0x00000001a9ac7824 */ /* 0x000fe200020e0615 */
[C---:B------:R-:W-:Y:S02]  /*2610*/  LEA R170, P4, R89.reuse, R8, 0x1 ;  /* 0x0000000859aa7211 */ /* 0x040fe400078808ff */
[----:B------:R-:W-:Y:S02]  /*2620*/  PRMT R167, R168, 0x7610, R167 ;  /* 0x00007610a8a77816 */ /* 0x000fe400000000a7 */
[----:B------:R-:W-:Y:S02]  /*2630*/  PRMT R168, R88, 0x7610, R168 ;  /* 0x0000761058a87816 */ /* 0x000fe400000000a8 */
[----:B------:R-:W-:Y:S01]  /*2640*/  LEA.HI.X R171, R89, R9, R172, 0x1, P4 ;  /* 0x0000000959ab7211 */ /* 0x000fe200020f0cac */
[----:B------:R1:W-:Y:S04]  /*2650*/  @P3 STG.E.U16 desc[UR36][R158.64+0x2], R167 ;  /* 0x000002a79e003986 */ /* 0x0003e8000c101524 */
[----:B------:R2:W3:Y:S01]  /*2660*/  @P1 LDG.E.LTC128B.U16 R168, desc[UR36][R170.64] ;  /* 0x00000024aaa81981 */ /* 0x0004e2000c1e1520 */
[----:B------:R-:W-:Y:S01]  /*2670*/  IADD3 R166, P3, R6, R166, RZ ;  /* 0x000000a606a67210 */ /* 0x000fe20007f7e0ff */
[----:B------:R-:W-:Y:S04]  /*2680*/  BSSY B1, `(.L_x_36) ;  /* 0x0000012000017945 */ /* 0x000fe80003800000 */
[----:B-1----:R-:W-:Y:S01]  /*2690*/  IMAD.X R167, R7, 0x1, R169, P3 ;  /* 0x0000000107a77824 */ /* 0x002fe200018e06a9 */
[----:B------:R-:W-:Y:S01]  /*26a0*/  SHF.L.U32 R169, R4, 0x4, RZ ;  /* 0x0000000404a97819 */ /* 0x000fe200000006ff */
[----:B------:R-:W-:-:S03]  /*26b0*/  IMAD.WIDE.U32 R166, R23, R10, R166 ;  /* 0x0000000a17a67225 */ /* 0x000fc600078e00a6 */
[----:B--2---:R-:W-:Y:S01]  /*26c0*/  IADD3 R170, P3, R169, R158, RZ ;  /* 0x0000009ea9aa7210 */ /* 0x004fe20007f7e0ff */
[----:B------:R-:W-:Y:S01]  /*26d0*/  IMAD.IADD R172, R11, 0x1, R167 ;  /* 0x000000010bac7824 */ /* 0x000fe200078e02a7 */
[----:B------:R-:W-:-:S05]  /*26e0*/  SHF.L.U64.HI R167, R4, 0x4, R5 ;  /* 0x0000000404a77819 */ /* 0x000fca0000010205 */
[----:B------:R-:W-:Y:S02]  /*26f0*/  IMAD.X R171, R167, 0x1, R159, P3 ;  /* 0x00000001a7ab7824 */ /* 0x000fe400018e069f */
[----:B---3--:R-:W-:-:S05]  /*2700*/  HADD2.F32 R88, -RZ, R168.H0_H0 ;  /* 0x200000a8ff587230 */ /* 0x008fca0000004100 */
[----:B------:R-:W-:Y:S01]  /*2710*/  FMUL R89, R88, R155 ;  /* 0x0000009b58597220 */ /* 0x000fe20000400000 */
[----:B------:R-:W-:-:S03]  /*2720*/  LEA R88, P4, R166, R8, 0x1 ;  /* 0x00000008a6587211 */ /* 0x000fc600078808ff */
[----:B------:R-:W-:Y:S01]  /*2730*/  FFMA R90, R90, R154, R89 ;  /* 0x0000009a5a5a7223 */ /* 0x000fe20000000059 */
[----:B------:R-:W-:Y:S02]  /*2740*/  LEA.HI.X R89, R166, R9, R172, 0x1, P4 ;  /* 0x00000009a6597211 */ /* 0x000fe400020f0cac */
[----:B------:R-:W-:Y:S02]  /*2750*/  ISETP.GT.AND P4, PT, R0, 0x1, P0 ;  /* 0x000000010000780c */ /* 0x000fe40000784270 */
[----:B------:R-:W-:-:S05]  /*2760*/  F2FP.F16.F32.PACK_AB R90, RZ, R90 ;  /* 0x0000005aff5a723e */ /* 0x000fca00000000ff */
[----:B------:R1:W-:Y:S06]  /*2770*/  @P1 STG.E.U16 desc[UR36][R170.64], R90 ;  /* 0x0000005aaa001986 */ /* 0x0003ec000c101524 */
[----:B------:R-:W-:Y:S05]  /*2780*/  @!P4 BRA `(.L_x_37) ;  /* 0x000000000004c947 */ /* 0x000fea0003800000 */
[----:B------:R2:W5:Y:S02]  /*2790*/  LDG.E.LTC128B.U16 R168, desc[UR36][R88.64+0x2] ;  /* 0x0000022458a87981 */ /* 0x000564000c1e1520 */
.L_x_37:
[----:B------:R-:W-:Y:S05]  /*27a0*/  BSYNC B1 ;  /* 0x0000000000017941 */ /* 0x000fea0003800000 */
.L_x_36:
[----:B-1---5:R-:W-:Y:S01]  /*27b0*/  HADD2.F32 R90, -RZ, R168.H0_H0 ;  /* 0x200000a8ff5a7230 */ /* 0x022fe20000004100 */
[----:B------:R-:W-:Y:S01]  /*27c0*/  ISETP.GT.AND P1, PT, R0, 0x8, P2 ;  /* 0x000000080000780c */ /* 0x000fe20001724270 */
[----:B------:R-:W-:Y:S03]  /*27d0*/  BSSY B1, `(.L_x_38) ;  /* 0x000000a000017945 */ /* 0x000fe60003800000 */
[----:B------:R-:W-:-:S04]  /*27e0*/  FMUL R90, R90, R155 ;  /* 0x0000009b5a5a7220 */ /* 0x000fc80000400000 */
[----:B------:R-:W-:Y:S01]  /*27f0*/  FFMA R90, R91, R154, R90 ;  /* 0x0000009a5b5a7223 */ /* 0x000fe2000000005a */
[----:B------:R-:W-:-:S04]  /*2800*/  @P4 IMAD.MOV.U32 R91, RZ, RZ, R171 ;  /* 0x000000ffff5b4224 */ /* 0x000fc800078e00ab */
[----:B------:R-:W-:-:S04]  /*2810*/  F2FP.F16.F32.PACK_AB R90, RZ, R90 ;  /* 0x0000005aff5a723e */ /* 0x000fc800000000ff */
[----:B------:R-:W-:Y:S01]  /*2820*/  PRMT R166, R90, 0x7610, R166 ;  /* 0x000076105aa67816 */ /* 0x000fe200000000a6 */
[----:B------:R-:W-:-:S05]  /*2830*/  @P4 IMAD.MOV.U32 R90, RZ, RZ, R170 ;  /* 0x000000ffff5a4224 */ /* 0x000fca00078e00aa */
[----:B------:R1:W-:Y:S01]  /*2840*/  @P4 STG.E.U16 desc[UR36][R90.64+0x2], R166 ;  /* 0x000002a65a004986 */ /* 0x0003e2000c101524 */
[----:B------:R-:W-:Y:S05]  /*2850*/  @!P1 BRA `(.L_x_39) ;  /* 0x0000000000049947 */ /* 0x000fea0003800000 */
[----:B------:R3:W5:Y:S02]  /*2860*/  LDG.E.LTC128B.U16 R168, desc[UR36][R160.64+0x10] ;  /* 0x00001024a0a87981 */ /* 0x000764000c1e1520 */
.L_x_39:
[----:B------:R-:W-:Y:S05]  /*2870*/  BSYNC B1 ;  /* 0x0000000000017941 */ /* 0x000fea0003800000 */
.L_x_38:
[----:B-1---5:R-:W-:Y:S01]  /*2880*/  HADD2.F32 R90, -RZ, R168.H0_H0 ;  /* 0x200000a8ff5a7230 */ /* 0x022fe20000004100 */
[----:B------:R-:W-:Y:S01]  /*2890*/  ISETP.GT.AND P3, PT, R0, 0x9, P2 ;  /* 0x000000090000780c */ /* 0x000fe20001764270 */
[----:B------:R-:W-:Y:S03]  /*28a0*/  BSSY B1, `(.L_x_40) ;  /* 0x000000a000017945 */ /* 0x000fe60003800000 */
[----:B------:R-:W-:Y:S01]  /*28b0*/  FMUL R91, R90, R155 ;  /* 0x0000009b5a5b7220 */ /* 0x000fe20000400000 */
[----:B------:R-:W-:-:S03]  /*28c0*/  @P1 IMAD.MOV.U32 R90, RZ, RZ, R158 ;  /* 0x000000ffff5a1224 */ /* 0x000fc600078e009e */
[----:B------:R-:W-:-:S05]  /*28d0*/  FFMA R91, R92, R154, R91 ;  /* 0x0000009a5c5b7223 */ /* 0x000fca000000005b */
[----:B------:R-:W-:-:S04]  /*28e0*/  F2FP.F16.F32.PACK_AB R91, RZ, R91 ;  /* 0x0000005bff5b723e */ /* 0x000fc800000000ff */
[----:B------:R-:W-:Y:S01]  /*28f0*/  PRMT R92, R91, 0x7610, R92 ;  /* 0x000076105b5c7816 */ /* 0x000fe2000000005c */
[----:B------:R-:W-:-:S05]  /*2900*/  @P1 IMAD.MOV.U32 R91, RZ, RZ, R159 ;  /* 0x000000ffff5b1224 */ /* 0x000fca00078e009f */
[----:B------:R1:W-:Y:S01]  /*2910*/  @P1 STG.E.U16 desc[UR36][R90.64+0x10], R92 ;  /* 0x0000105c5a001986 */ /* 0x0003e2000c101524 */
[----:B------:R-:W-:Y:S05]  /*2920*/  @!P3 BRA `(.L_x_41) ;  /* 0x000000000004b947 */ /* 0x000fea0003800000 */
[----:B------:R4:W5:Y:S02]  /*2930*/  LDG.E.LTC128B.U16 R168, desc[UR36][R160.64+0x12] ;  /* 0x00001224a0a87981 */ /* 0x000964000c1e1520 */
.L_x_41:
[----:B------:R-:W-:Y:S05]  /*2940*/  BSYNC B1 ;  /* 0x0000000000017941 */ /* 0x000fea0003800000 */
.L_x_40:
[----:B-1---5:R-:W-:Y:S01]  /*2950*/  HADD2.F32 R90, -RZ, R168.H0_H0 ;  /* 0x200000a8ff5a7230 */ /* 0x022fe20000004100 */
[----:B------:R-:W-:Y:S01]  /*2960*/  ISETP.GT.AND P1, PT, R0, 0x8, P0 ;  /* 0x000000080000780c */ /* 0x000fe20000724270 */
[----:B------:R-:W-:Y:S01]  /*2970*/  @P3 IMAD.MOV.U32 R91, RZ, RZ, R159 ;  /* 0x000000ffff5b3224 */ /* 0x000fe200078e009f */
[----:B------:R-:W-:Y:S02]  /*2980*/  BSSY B1, `(.L_x_42) ;  /* 0x0000009000017945 */ /* 0x000fe40003800000 */
[----:B------:R-:W-:-:S04]  /*2990*/  FMUL R90, R90, R155 ;  /* 0x0000009b5a5a7220 */ /* 0x000fc80000400000 */
[----:B------:R-:W-:-:S05]  /*29a0*/  FFMA R90, R93, R154, R90 ;  /* 0x0000009a5d5a7223 */ /* 0x000fca000000005a */
[----:B------:R-:W-:-:S04]  /*29b0*/  F2FP.F16.F32.PACK_AB R90, RZ, R90 ;  /* 0x0000005aff5a723e */ /* 0x000fc800000000ff */
[----:B------:R-:W-:Y:S01]  /*29c0*/  PRMT R92, R90, 0x7610, R92 ;  /* 0x000076105a5c7816 */ /* 0x000fe2000000005c */
[----:B------:R-:W-:-:S05]  /*29d0*/  @P3 IMAD.MOV.U32 R90, RZ, RZ, R158 ;  /* 0x000000ffff5a3224 */ /* 0x000fca00078e009e */
[----:B------:R1:W-:Y:S01]  /*29e0*/  @P3 STG.E.U16 desc[UR36][R90.64+0x12], R92 ;  /* 0x0000125c5a003986 */ /* 0x0003e2000c101524 */
[----:B------:R-:W-:Y:S05]  /*29f0*/  @!P1 BRA `(.L_x_43) ;  /* 0x0000000000049947 */ /* 0x000fea0003800000 */
[----:B------:R0:W5:Y:S02]  /*2a00*/  LDG.E.LTC128B.U16 R168, desc[UR36][R88.64+0x10] ;  /* 0x0000102458a87981 */ /* 0x000164000c1e1520 */
.L_x_43:
[----:B------:R-:W-:Y:S05]  /*2a10*/  BSYNC B1 ;  /* 0x0000000000017941 */ /* 0x000fea0003800000 */
.L_x_42:
[----:B-1---5:R-:W-:Y:S01]  /*2a20*/  HADD2.F32 R90, -RZ, R168.H0_H0 ;  /* 0x200000a8ff5a7230 */ /* 0x022fe20000004100 */
[----:B------:R-:W-:Y:S01]  /*2a30*/  ISETP.GT.AND P3, PT, R0, 0x9, P0 ;  /* 0x000000090000780c */ /* 0x000fe20000764270 */
[----:B------:R-:W-:Y:S03]  /*2a40*/  BSSY B1, `(.L_x_44) ;  /* 0x000000a000017945 */ /* 0x000fe60003800000 */
[----:B------:R-:W-:Y:S01]  /*2a50*/  FMUL R91, R90, R155 ;  /* 0x0000009b5a5b7220 */ /* 0x000fe20000400000 */
[----:B------:R-:W-:-:S03]  /*2a60*/  @P1 MOV R90, R170 ;  /* 0x000000aa005a1202 */ /* 0x000fc60000000f00 */
[----:B------:R-:W-:-:S05]  /*2a70*/  FFMA R91, R94, R154, R91 ;  /* 0x0000009a5e5b7223 */ /* 0x000fca000000005b */
[----:B------:R-:W-:-:S04]  /*2a80*/  F2FP.F16.F32.PACK_AB R91, RZ, R91 ;  /* 0x0000005bff5b723e */ /* 0x000fc800000000ff */
[----:B------:R-:W-:Y:S01]  /*2a90*/  PRMT R92, R91, 0x7610, R92 ;  /* 0x000076105b5c7816 */ /* 0x000fe2000000005c */
[----:B------:R-:W-:-:S05]  /*2aa0*/  @P1 IMAD.MOV.U32 R91, RZ, RZ, R171 ;  /* 0x000000ffff5b1224 */ /* 0x000fca00078e00ab */
[----:B------:R1:W-:Y:S01]  /*2ab0*/  @P1 STG.E.U16 desc[UR36][R90.64+0x10], R92 ;  /* 0x0000105c5a001986 */ /* 0x0003e2000c101524 */
[----:B------:R-:W-:Y:S05]  /*2ac0*/  @!P3 BRA `(.L_x_45) ;  /* 0x000000000004b947 */ /* 0x000fea0003800000 */
[----:B------:R0:W5:Y:S02]  /*2ad0*/  LDG.E.LTC128B.U16 R168, desc[UR36][R88.64+0x12] ;  /* 0x0000122458a87981 */ /* 0x000164000c1e1520 */
.L_x_45:
[----:B------:R-:W-:Y:S05]  /*2ae0*/  BSYNC B1 ;  /* 0x0000000000017941 */ /* 0x000fea0003800000 */
.L_x_44:
        /* <DEDUP_REMOVED lines=12> */
.L_x_47:
[----:B------:R-:W-:Y:S05]  /*2bb0*/  BSYNC B1 ;  /* 0x0000000000017941 */ /* 0x000fea0003800000 */
.L_x_46:
        /* <DEDUP_REMOVED lines=12> */
.L_x_49:
[----:B------:R-:W-:Y:S05]  /*2c80*/  BSYNC B1 ;  /* 0x0000000000017941 */ /* 0x000fea0003800000 */
.L_x_48:
        /* <DEDUP_REMOVED lines=12> */
.L_x_51:
[----:B------:R-:W-:Y:S05]  /*2d50*/  BSYNC B1 ;  /* 0x0000000000017941 */ /* 0x000fea0003800000 */
.L_x_50:
[----:B-1---5:R-:W-:Y:S01]  /*2d60*/  HADD2.F32 R90, -RZ, R168.H0_H0 ;  /* 0x200000a8ff5a7230 */ /* 0x022fe20000004100 */
[----:B------:R-:W-:Y:S01]  /*2d70*/  ISETP.GT.AND P3, PT, R0, 0x11, P0 ;  /* 0x000000110000780c */ /* 0x000fe20000764270 */
[----:B------:R-:W-:Y:S03]  /*2d80*/  BSSY B1, `(.L_x_52) ;  /* 0x000000a000017945 */ /* 0x000fe60003800000 */
[----:B------:R-:W-:Y:S01]  /*2d90*/  FMUL R91, R90, R155 ;  /* 0x0000009b5a5b7220 */ /* 0x000fe20000400000 */
[----:B------:R-:W-:-:S03]  /*2da0*/  @P1 IMAD.MOV.U32 R90, RZ, RZ, R170 ;  /* 0x000000ffff5a1224 */ /* 0x000fc600078e00aa */
[----:B------:R-:W-:-:S05]  /*2db0*/  FFMA R91, R98, R154, R91 ;  /* 0x0000009a625b7223 */ /* 0x000fca000000005b */
[----:B------:R-:W-:-:S04]  /*2dc0*/  F2FP.F16.F32.PACK_AB R91, RZ, R91 ;  /* 0x0000005bff5b723e */ /* 0x000fc800000000ff */
[----:B------:R-:W-:Y:S02]  /*2dd0*/  PRMT R92, R91, 0x7610, R92 ;  /* 0x000076105b5c7816 */ /* 0x000fe4000000005c */
[----:B------:R-:W-:-:S05]  /*2de0*/  @P1 MOV R91, R171 ;  /* 0x000000ab005b1202 */ /* 0x000fca0000000f00 */
[----:B------:R1:W-:Y:S01]  /*2df0*/  @P1 STG.E.U16 desc[UR36][R90.64+0x20], R92 ;  /* 0x0000205c5a001986 */ /* 0x0003e2000c101524 */
[----:B------:R-:W-:Y:S05]  /*2e00*/  @!P3 BRA `(.L_x_53) ;  /* 0x000000000004b947 */ /* 0x000fea0003800000 */
[----:B------:R0:W5:Y:S02]  /*2e10*/  LDG.E.LTC128B.U16 R168, desc[UR36][R88.64+0x22] ;  /* 0x0000222458a87981 */ /* 0x000164000c1e1520 */
.L_x_53:
[----:B------:R-:W-:Y:S05]  /*2e20*/  BSYNC B1 ;  /* 0x0000000000017941 */ /* 0x000fea0003800000 */
.L_x_52:
        /* <DEDUP_REMOVED lines=12> */
.L_x_55:
[----:B------:R-:W-:Y:S05]  /*2ef0*/  BSYNC B1 ;  /* 0x0000000000017941 */ /* 0x000fea0003800000 */
.L_x_54:
        /* <DEDUP_REMOVED lines=12> */
.L_x_57:
[----:B------:R-:W-:Y:S05]  /*2fc0*/  BSYNC B1 ;  /* 0x0000000000017941 */ /* 0x000fea0003800000 */
.L_x_56:
        /* <DEDUP_REMOVED lines=12> */
.L_x_59:
[----:B------:R-:W-:Y:S05]  /*3090*/  BSYNC B1 ;  /* 0x0000000000017941 */ /* 0x000fea0003800000 */
.L_x_58:
        /* <DEDUP_REMOVED lines=12> */
.L_x_61:
[----:B------:R-:W-:Y:S05]  /*3160*/  BSYNC B1 ;  /* 0x0000000000017941 */ /* 0x000fea0003800000 */
.L_x_60:
[----:B-1---5:R-:W-:Y:S01]  /*3170*/  HADD2.F32 R90, -RZ, R168.H0_H0 ;  /* 0x200000a8ff5a7230 */ /* 0x022fe20000004100 */
[----:B------:R-:W-:Y:S01]  /*3180*/  ISETP.GT.AND P1, PT, R0, 0x20, P2 ;  /* 0x000000200000780c */ /* 0x000fe20001724270 */
[----:B------:R-:W-:Y:S01]  /*3190*/  @P3 IMAD.MOV.U32 R91, RZ, RZ, R171 ;  /* 0x000000ffff5b3224 */ /* 0x000fe200078e00ab */
[----:B------:R-:W-:Y:S02]  /*31a0*/  BSSY B1, `(.L_x_62) ;  /* 0x0000009000017945 */ /* 0x000fe40003800000 */
[----:B------:R-:W-:-:S04]  /*31b0*/  FMUL R90, R90, R155 ;  /* 0x0000009b5a5a7220 */ /* 0x000fc80000400000 */
[----:B------:R-:W-:-:S05]  /*31c0*/  FFMA R90, R103, R154, R90 ;  /* 0x0000009a675a7223 */ /* 0x000fca000000005a */
[----:B------:R-:W-:-:S04]  /*31d0*/  F2FP.F16.F32.PACK_AB R90, RZ, R90 ;  /* 0x0000005aff5a723e */ /* 0x000fc800000000ff */
[----:B------:R-:W-:Y:S02]  /*31e0*/  PRMT R92, R90, 0x7610, R92 ;  /* 0x000076105a5c7816 */ /* 0x000fe4000000005c */
[----:B------:R-:W-:-:S05]  /*31f0*/  @P3 MOV R90, R170 ;  /* 0x000000aa005a3202 */ /* 0x000fca0000000f00 */
[----:B------:R1:W-:Y:S01]  /*3200*/  @P3 STG.E.U16 desc[UR36][R90.64+0x32], R92 ;  /* 0x0000325c5a003986 */ /* 0x0003e2000c101524 */
[----:B------:R-:W-:Y:S05]  /*3210*/  @!P1 BRA `(.L_x_63) ;  /* 0x0000000000049947 */ /* 0x000fea0003800000 */
[----:B------:R0:W5:Y:S02]  /*3220*/  LDG.E.LTC128B.U16 R168, desc[UR36][R160.64+0x40] ;  /* 0x00004024a0a87981 */ /* 0x000164000c1e1520 */
.L_x_63:
[----:B------:R-:W-:Y:S05]  /*3230*/  BSYNC B1 ;  /* 0x0000000000017941 */ /* 0x000fea0003800000 */
.L_x_62:
        /* <DEDUP_REMOVED lines=12> */
.L_x_65:
[----:B------:R-:W-:Y:S05]  /*3300*/  BSYNC B1 ;  /* 0x0000000000017941 */ /* 0x000fea0003800000 */
.L_x_64:
        /* <DEDUP_REMOVED lines=12> */
.L_x_67:
[----:B------:R-:W-:Y:S05]  /*33d0*/  BSYNC B1 ;  /* 0x0000000000017941 */ /* 0x000fea0003800000 */
.L_x_66:
        /* <DEDUP_REMOVED lines=12> */
.L_x_69:
[----:B------:R-:W-:Y:S05]  /*34a0*/  BSYNC B1 ;  /* 0x0000000000017941 */ /* 0x000fea0003800000 */
.L_x_68:
[----:B-1---5:R-:W-:Y:S01]  /*34b0*/  HADD2.F32 R90, -RZ, R168.H0_H0 ;  /* 0x200000a8ff5a7230 */ /* 0x022fe20000004100 */
[----:B------:R-:W-:Y:S01]  /*34c0*/  @P3 MOV R91, R171 ;  /* 0x000000ab005b3202 */ /* 0x000fe20000000f00 */
[----:B------:R-:W-:Y:S01]  /*34d0*/  BSSY B1, `(.L_x_70) ;  /* 0x000000a000017945 */ /* 0x000fe20003800000 */
[----:B------:R-:W-:Y:S02]  /*34e0*/  ISETP.GT.AND P1, PT, R0, 0x28, P2 ;  /* 0x000000280000780c */ /* 0x000fe40001724270 */
        /* <DEDUP_REMOVED lines=8> */
.L_x_71:
[----:B------:R-:W-:Y:S05]  /*3570*/  BSYNC B1 ;  /* 0x0000000000017941 */ /* 0x000fea0003800000 */
.L_x_70:
        /* <DEDUP_REMOVED lines=12> */
.L_x_73:
[----:B------:R-:W-:Y:S05]  /*3640*/  BSYNC B1 ;  /* 0x0000000000017941 */ /* 0x000fea0003800000 */
.L_x_72:
        /* <DEDUP_REMOVED lines=12> */
.L_x_75:
[----:B------:R-:W-:Y:S05]  /*3710*/  BSYNC B1 ;  /* 0x0000000000017941 */ /* 0x000fea0003800000 */
.L_x_74:
        /* <DEDUP_REMOVED lines=12> */
.L_x_77:
[----:B------:R-:W-:Y:S05]  /*37e0*/  BSYNC B1 ;  /* 0x0000000000017941 */ /* 0x000fea0003800000 */
.L_x_76:
        /* <DEDUP_REMOVED lines=12> */
.L_x_79:
[----:B------:R-:W-:Y:S05]  /*38b0*/  BSYNC B1 ;  /* 0x0000000000017941 */ /* 0x000fea0003800000 */
.L_x_78:
        /* <DEDUP_REMOVED lines=12> */
.L_x_81:
[----:B------:R-:W-:Y:S05]  /*3980*/  BSYNC B1 ;  /* 0x0000000000017941 */ /* 0x000fea0003800000 */
.L_x_80:
        /* <DEDUP_REMOVED lines=12> */
.L_x_83:
[----:B------:R-:W-:Y:S05]  /*3a50*/  BSYNC B1 ;  /* 0x0000000000017941 */ /* 0x000fea0003800000 */
.L_x_82:
        /* <DEDUP_REMOVED lines=12> */
.L_x_85:
[----:B------:R-:W-:Y:S05]  /*3b20*/  BSYNC B1 ;  /* 0x0000000000017941 */ /* 0x000fea0003800000 */
.L_x_84:
        /* <DEDUP_REMOVED lines=12> */
.L_x_87:
[----:B------:R-:W-:Y:S05]  /*3bf0*/  BSYNC B1 ;  /* 0x0000000000017941 */ /* 0x000fea0003800000 */
.L_x_86:
        /* <DEDUP_REMOVED lines=12> */
.L_x_89:
[----:B------:R-:W-:Y:S05]  /*3cc0*/  BSYNC B1 ;  /* 0x0000000000017941 */ /* 0x000fea0003800000 */
.L_x_88:
        /* <DEDUP_REMOVED lines=12> */
.L_x_91:
[----:B------:R-:W-:Y:S05]  /*3d90*/  BSYNC B1 ;  /* 0x0000000000017941 */ /* 0x000fea0003800000 */
.L_x_90:
        /* <DEDUP_REMOVED lines=12> */
.L_x_93:
[----:B------:R-:W-:Y:S05]  /*3e60*/  BSYNC B1 ;  /* 0x0000000000017941 */ /* 0x000fea0003800000 */
.L_x_92:
        /* <DEDUP_REMOVED lines=12> */
.L_x_95:
[----:B------:R-:W-:Y:S05]  /*3f30*/  BSYNC B1 ;  /* 0x0000000000017941 */ /* 0x000fea0003800000 */
.L_x_94:
        /* <DEDUP_REMOVED lines=12> */
.L_x_97:
[----:B------:R-:W-:Y:S05]  /*4000*/  BSYNC B1 ;  /* 0x0000000000017941 */ /* 0x000fea0003800000 */
.L_x_96:
        /* <DEDUP_REMOVED lines=12> */
.L_x_99:
[----:B------:R-:W-:Y:S05]  /*40d0*/  BSYNC B1 ;  /* 0x0000000000017941 */ /* 0x000fea0003800000 */
.L_x_98:
        /* <DEDUP_REMOVED lines=12> */
.L_x_101:
[----:B------:R-:W-:Y:S05]  /*41a0*/  BSYNC B1 ;  /* 0x0000000000017941 */ /* 0x000fea0003800000 */
.L_x_100:
        /* <DEDUP_REMOVED lines=12> */
.L_x_103:
[----:B------:R-:W-:Y:S05]  /*4270*/  BSYNC B1 ;  /* 0x0000000000017941 */ /* 0x000fea0003800000 */
.L_x_102:
        /* <DEDUP_REMOVED lines=12> */
.L_x_105:
[----:B------:R-:W-:Y:S05]  /*4340*/  BSYNC B1 ;  /* 0x0000000000017941 */ /* 0x000fea0003800000 */
.L_x_104:
        /* <DEDUP_REMOVED lines=12> */
.L_x_107:
[----:B------:R-:W-:Y:S05]  /*4410*/  BSYNC B1 ;  /* 0x0000000000017941 */ /* 0x000fea0003800000 */
.L_x_106:
        /* <DEDUP_REMOVED lines=12> */
.L_x_109:
[----:B------:R-:W-:Y:S05]  /*44e0*/  BSYNC B1 ;  /* 0x0000000000017941 */ /* 0x000fea0003800000 */
.L_x_108:
        /* <DEDUP_REMOVED lines=12> */
.L_x_111:
[----:B------:R-:W-:Y:S05]  /*45b0*/  BSYNC B1 ;  /* 0x0000000000017941 */ /* 0x000fea0003800000 */
.L_x_110:
        /* <DEDUP_REMOVED lines=12> */
.L_x_113:
[----:B------:R-:W-:Y:S05]  /*4680*/  BSYNC B1 ;  /* 0x0000000000017941 */ /* 0x000fea0003800000 */
.L_x_112:
        /* <DEDUP_REMOVED lines=12> */
.L_x_115:
[----:B------:R-:W-:Y:S05]  /*4750*/  BSYNC B1 ;  /* 0x0000000000017941 */ /* 0x000fea0003800000 */
.L_x_114:
        /* <DEDUP_REMOVED lines=12> */
.L_x_117:
[----:B------:R-:W-:Y:S05]  /*4820*/  BSYNC B1 ;  /* 0x0000000000017941 */ /* 0x000fea0003800000 */
.L_x_116:
        /* <DEDUP_REMOVED lines=12> */
.L_x_119:
[----:B------:R-:W-:Y:S05]  /*48f0*/  BSYNC B1 ;  /* 0x0000000000017941 */ /* 0x000fea0003800000 */
.L_x_118:
        /* <DEDUP_REMOVED lines=12> */
.L_x_121:
[----:B------:R-:W-:Y:S05]  /*49c0*/  BSYNC B1 ;  /* 0x0000000000017941 */ /* 0x000fea0003800000 */
.L_x_120:
        /* <DEDUP_REMOVED lines=12> */
.L_x_123:
[----:B------:R-:W-:Y:S05]  /*4a90*/  BSYNC B1 ;  /* 0x0000000000017941 */ /* 0x000fea0003800000 */
.L_x_122:
        /* <DEDUP_REMOVED lines=12> */
.L_x_125:
[----:B------:R-:W-:Y:S05]  /*4b60*/  BSYNC B1 ;  /* 0x0000000000017941 */ /* 0x000fea0003800000 */
.L_x_124:
        /* <DEDUP_REMOVED lines=12> */
.L_x_127:
[----:B------:R-:W-:Y:S05]  /*4c30*/  BSYNC B1 ;  /* 0x0000000000017941 */ /* 0x000fea0003800000 */
.L_x_126:
        /* <DEDUP_REMOVED lines=12> */
.L_x_129:
[----:B------:R-:W-:Y:S05]  /*4d00*/  BSYNC B1 ;  /* 0x0000000000017941 */ /* 0x000fea0003800000 */
.L_x_128:
        /* <DEDUP_REMOVED lines=12> */
.L_x_131:
[----:B------:R-:W-:Y:S05]  /*4dd0*/  BSYNC B1 ;  /* 0x0000000000017941 */ /* 0x000fea0003800000 */
.L_x_130:
        /* <DEDUP_REMOVED lines=12> */
.L_x_133:
[----:B------:R-:W-:Y:S05]  /*4ea0*/  BSYNC B1 ;  /* 0x0000000000017941 */ /* 0x000fea0003800000 */
.L_x_132:
        /* <DEDUP_REMOVED lines=12> */
.L_x_135:
[----:B------:R-:W-:Y:S05]  /*4f70*/  BSYNC B1 ;  /* 0x0000000000017941 */ /* 0x000fea0003800000 */
.L_x_134:
        /* <DEDUP_REMOVED lines=12> */
.L_x_137:
[----:B------:R-:W-:Y:S05]  /*5040*/  BSYNC B1 ;  /* 0x0000000000017941 */ /* 0x000fea0003800000 */
.L_x_136:
        /* <DEDUP_REMOVED lines=12> */
.L_x_139:
[----:B------:R-:W-:Y:S05]  /*5110*/  BSYNC B1 ;  /* 0x0000000000017941 */ /* 0x000fea0003800000 */
.L_x_138:
        /* <DEDUP_REMOVED lines=12> */
.L_x_141:
[----:B------:R-:W-:Y:S05]  /*51e0*/  BSYNC B1 ;  /* 0x0000000000017941 */ /* 0x000fea0003800000 */
.L_x_140:
        /* <DEDUP_REMOVED lines=12> */
.L_x_143:
[----:B------:R-:W-:Y:S05]  /*52b0*/  BSYNC B1 ;  /* 0x0000000000017941 */ /* 0x000fea0003800000 */
.L_x_142:
        /* <DEDUP_REMOVED lines=12> */
.L_x_145:
[----:B------:R-:W-:Y:S05]  /*5380*/  BSYNC B1 ;  /* 0x0000000000017941 */ /* 0x000fea0003800000 */
.L_x_144:
        /* <DEDUP_REMOVED lines=12> */
.L_x_147:
[----:B------:R-:W-:Y:S05]  /*5450*/  BSYNC B1 ;  /* 0x0000000000017941 */ /* 0x000fea0003800000 */
.L_x_146:
        /* <DEDUP_REMOVED lines=12> */
.L_x_149:
[----:B------:R-:W-:Y:S05]  /*5520*/  BSYNC B1 ;  /* 0x0000000000017941 */ /* 0x000fea0003800000 */
.L_x_148:
        /* <DEDUP_REMOVED lines=12> */
.L_x_151:
[----:B------:R-:W-:Y:S05]  /*55f0*/  BSYNC B1 ;  /* 0x0000000000017941 */ /* 0x000fea0003800000 */
.L_x_150:
        /* <DEDUP_REMOVED lines=12> */
.L_x_153:
[----:B------:R-:W-:Y:S05]  /*56c0*/  BSYNC B1 ;  /* 0x0000000000017941 */ /* 0x000fea0003800000 */
.L_x_152:
        /* <DEDUP_REMOVED lines=12> */
.L_x_155:
[----:B------:R-:W-:Y:S05]  /*5790*/  BSYNC B1 ;  /* 0x0000000000017941 */ /* 0x000fea0003800000 */
.L_x_154:
[----:B-1---5:R-:W-:Y:S01]  /*57a0*/  HADD2.F32 R90, -RZ, R168.H0_H0 ;  /* 0x200000a8ff5a7230 */ /* 0x022fe20000004100 */
[----:B------:R-:W-:Y:S01]  /*57b0*/  ISETP.GT.AND P1, PT, R0, 0x79, P0 ;  /* 0x000000790000780c */ /* 0x000fe20000724270 */
[----:B------:R-:W-:Y:S01]  /*57c0*/  BSSY B1, `(.L_x_156) ;  /* 0x000000c000017945 */ /* 0x000fe20003800000 */
[----:B------:R-:W-:Y:S02]  /*57d0*/  IADD3 R165, P0, R165, 0x80, RZ ;  /* 0x00000080a5a57810 */ /* 0x000fe40007f1e0ff */
[----:B------:R-:W-:Y:S01]  /*57e0*/  FMUL R91, R90, R155 ;  /* 0x0000009b5a5b7220 */ /* 0x000fe20000400000 */
[----:B------:R-:W-:Y:S02]  /*57f0*/  @P3 IMAD.MOV.U32 R90, RZ, RZ, R170 ;  /* 0x000000ffff5a3224 */ /* 0x000fe400078e00aa */
[----:B------:R-:W-:Y:S02]  /*5800*/  IMAD.X R153, RZ, RZ, R153, P0 ;  /* 0x000000ffff997224 */ /* 0x000fe400000e0699 */
[----:B------:R-:W-:-:S05]  /*5810*/  FFMA R91, R150, R154, R91 ;  /* 0x0000009a965b7223 */ /* 0x000fca000000005b */
[----:B------:R-:W-:-:S04]  /*5820*/  F2FP.F16.F32.PACK_AB R91, RZ, R91 ;  /* 0x0000005bff5b723e */ /* 0x000fc800000000ff */
[----:B------:R-:W-:Y:S01]  /*5830*/  PRMT R92, R91, 0x7610, R92 ;  /* 0x000076105b5c7816 */ /* 0x000fe2000000005c */
[----:B------:R-:W-:-:S05]  /*5840*/  @P3 IMAD.MOV.U32 R91, RZ, RZ, R171 ;  /* 0x000000ffff5b3224 */ /* 0x000fca00078e00ab */
[----:B------:R1:W-:Y:S01]  /*5850*/  @P3 STG.E.U16 desc[UR36][R90.64+0xf0], R92 ;  /* 0x0000f05c5a003986 */ /* 0x0003e2000c101524 */
[----:B------:R-:W-:Y:S05]  /*5860*/  @!P1 BRA `(.L_x_157) ;  /* 0x0000000000049947 */ /* 0x000fea0003800000 */
[----:B------:R0:W5:Y:S02]  /*5870*/  LDG.E.LTC128B.U16 R168, desc[UR36][R88.64+0xf2] ;  /* 0x0000f22458a87981 */ /* 0x000164000c1e1520 */
.L_x_157:
[----:B------:R-:W-:Y:S05]  /*5880*/  BSYNC B1 ;  /* 0x0000000000017941 */ /* 0x000fea0003800000 */
.L_x_156:
[----:B0-2--5:R-:W-:Y:S01]  /*5890*/  HADD2.F32 R88, -RZ, R168.H0_H0 ;  /* 0x200000a8ff587230 */ /* 0x025fe20000004100 */
[----:B------:R-:W-:Y:S01]  /*58a0*/  ISETP.GT.AND P0, PT, R157, 0x80, PT ;  /* 0x000000809d00780c */ /* 0x000fe20003f04270 */
[----:B-1----:R-:W-:-:S03]  /*58b0*/  IMAD R92, R153, R12, RZ ;  /* 0x0000000c995c7224 */ /* 0x002fc600078e02ff */
[----:B------:R-:W-:Y:S01]  /*58c0*/  FMUL R90, R88, R155 ;  /* 0x0000009b585a7220 */ /* 0x000fe20000400000 */
[C---:B------:R-:W-:Y:S01]  /*58d0*/  IMAD R99, R165.reuse, R13, R92 ;  /* 0x0000000da5637224 */ /* 0x040fe200078e025c */
[----:B------:R-:W-:Y:S01]  /*58e0*/  ISETP.GT.AND P2, PT, R0, RZ, P0 ;  /* 0x000000ff0000720c */ /* 0x000fe20000744270 */
[----:B------:R-:W-:-:S04]  /*58f0*/  IMAD.WIDE.U32 R88, R165, R12, R20 ;  /* 0x0000000ca5587225 */ /* 0x000fc800078e0014 */
[----:B------:R-:W-:Y:S01]  /*5900*/  FFMA R151, R151, R154, R90 ;  /* 0x0000009a97977223 */ /* 0x000fe2000000005a */
[----:B------:R-:W-:Y:S01]  /*5910*/  IMAD.IADD R13, R89, 0x1, R99 ;  /* 0x00000001590d7824 */ /* 0x000fe200078e0263 */
[----:B------:R-:W-:-:S03]  /*5920*/  LEA R90, P3, R88, R8, 0x1 ;  /* 0x00000008585a7211 */ /* 0x000fc600078608ff */
[----:B------:R-:W-:Y:S02]  /*5930*/  F2FP.F16.F32.PACK_AB R151, RZ, R151 ;  /* 0x00000097ff97723e */ /* 0x000fe400000000ff */
[----:B------:R-:W-:-:S03]  /*5940*/  LEA.HI.X R91, R88, R9, R13, 0x1, P3 ;  /* 0x00000009585b7211 */ /* 0x000fc600018f0c0d */
[----:B------:R0:W-:Y:S04]  /*5950*/  @P1 STG.E.U16 desc[UR36][R170.64+0xf2], R151 ;  /* 0x0000f297aa001986 */ /* 0x0001e8000c101524 */
[----:B------:R-:W2:Y:S01]  /*5960*/  @P2 LDG.E.LTC128B.U16 R168, desc[UR36][R90.64] ;  /* 0x000000245aa82981 */ /* 0x000ea2000c1e1520 */
[----:B------:R-:W-:Y:S01]  /*5970*/  IMAD.WIDE.U32 R88, R165, R12, R6 ;  /* 0x0000000ca5587225 */ /* 0x000fe200078e0006 */
[C---:B------:R-:W-:Y:S01]  /*5980*/  SHF.L.U32 R95, R4.reuse, 0x8, RZ ;  /* 0x00000008045f7819 */ /* 0x040fe200000006ff */
[----:B------:R-:W-:Y:S01]  /*5990*/  BSSY B1, `(.L_x_158) ;  /* 0x0000011000017945 */ /* 0x000fe20003800000 */
[----:B------:R-:W-:Y:S01]  /*59a0*/  SHF.L.U64.HI R97, R4, 0x8, R5 ;  /* 0x0000000804617819 */ /* 0x000fe20000010205 */
[----:B------:R-:W-:Y:S01]  /*59b0*/  IMAD.IADD R89, R99, 0x1, R89 ;  /* 0x0000000163597824 */ /* 0x000fe200078e0259 */
[----:B------:R-:W-:Y:S01]  /*59c0*/  ISETP.GT.AND P3, PT, R0, 0x1, P0 ;  /* 0x000000010000780c */ /* 0x000fe20000764270 */
[----:B--2---:R-:W-:-:S05]  /*59d0*/  HADD2.F32 R92, -RZ, R168.H0_H0 ;  /* 0x200000a8ff5c7230 */ /* 0x004fca0000004100 */
[----:B------:R-:W-:Y:S01]  /*59e0*/  FMUL R13, R92, R155 ;  /* 0x0000009b5c0d7220 */ /* 0x000fe20000400000 */
[----:B------:R-:W-:Y:S01]  /*59f0*/  IMAD.WIDE.U32 R92, R23, R10, R88 ;  /* 0x0000000a175c7225 */ /* 0x000fe200078e0058 */
[----:B------:R-:W-:-:S03]  /*5a00*/  IADD3 R88, P1, R95, R158, RZ ;  /* 0x0000009e5f587210 */ /* 0x000fc60007f3e0ff */
[----:B------:R-:W-:Y:S01]  /*5a10*/  FFMA R13, R24, R154, R13 ;  /* 0x0000009a180d7223 */ /* 0x000fe2000000000d */
[----:B------:R-:W-:Y:S01]  /*5a20*/  IMAD.IADD R5, R11, 0x1, R93 ;  /* 0x000000010b057824 */ /* 0x000fe200078e025d */
[C---:B------:R-:W-:Y:S01]  /*5a30*/  LEA R4, P4, R92.reuse, R8, 0x1 ;  /* 0x000000085c047211 */ /* 0x040fe200078808ff */
[----:B------:R-:W-:Y:S02]  /*5a40*/  IMAD.X R89, R97, 0x1, R159, P1 ;  /* 0x0000000161597824 */ /* 0x000fe400008e069f */
[----:B------:R-:W-:Y:S02]  /*5a50*/  F2FP.F16.F32.PACK_AB R13, RZ, R13 ;  /* 0x0000000dff0d723e */ /* 0x000fe400000000ff */
[----:B------:R-:W-:-:S03]  /*5a60*/  LEA.HI.X R5, R92, R9, R5, 0x1, P4 ;  /* 0x000000095c057211 */ /* 0x000fc600020f0c05 */
[----:B------:R0:W-:Y:S01]  /*5a70*/  @P2 STG.E.U16 desc[UR36][R88.64], R13 ;  /* 0x0000000d58002986 */ /* 0x0001e2000c101524 */
[----:B------:R-:W-:Y:S05]  /*5a80*/  @!P3 BRA `(.L_x_159) ;  /* 0x000000000004b947 */ /* 0x000fea0003800000 */
[----:B------:R1:W5:Y:S02]  /*5a90*/  LDG.E.LTC128B.U16 R168, desc[UR36][R4.64+0x2] ;  /* 0x0000022404a87981 */ /* 0x000364000c1e1520 */
.L_x_159:
[----:B------:R-:W-:Y:S05]  /*5aa0*/  BSYNC B1 ;  /* 0x0000000000017941 */ /* 0x000fea0003800000 */
.L_x_158:
[----:B------:R-:W-:Y:S01]  /*5ab0*/  IMAD.WIDE.U32 R162, R165, R12, R162 ;  /* 0x0000000ca5a27225 */ /* 0x000fe200078e00a2 */
[----:B------:R-:W-:Y:S01]  /*5ac0*/  ISETP.GT.AND P1, PT, R157, 0x88, PT ;  /* 0x000000889d00780c */ /* 0x000fe20003f24270 */
[----:B------:R-:W-:Y:S02]  /*5ad0*/  BSSY B1, `(.L_x_160) ;  /* 0x0000012000017945 */ /* 0x000fe40003800000 */
[----:B-----5:R-:W-:Y:S01]  /*5ae0*/  HADD2.F32 R20, -RZ, R168.H0_H0 ;  /* 0x200000a8ff147230 */ /* 0x020fe20000004100 */
[----:B------:R-:W-:Y:S01]  /*5af0*/  IADD3 R14, P2, R14, R162, RZ ;  /* 0x000000a20e0e7210 */ /* 0x000fe20007f5e0ff */
[----:B------:R-:W-:Y:S02]  /*5b00*/  IMAD.IADD R99, R99, 0x1, R163 ;  /* 0x0000000163637824 */ /* 0x000fe400078e02a3 */
[----:B------:R-:W-:Y:S02]  /*5b10*/  @P3 IMAD.MOV.U32 R15, RZ, RZ, R89 ;  /* 0x000000ffff0f3224 */ /* 0x000fe400078e0059 */
[----:B------:R-:W-:Y:S01]  /*5b20*/  FMUL R20, R20, R155 ;  /* 0x0000009b14147220 */ /* 0x000fe20000400000 */
[----:B------:R-:W-:Y:S01]  /*5b30*/  IMAD.X R21, R99, 0x1, R21, P2 ;  /* 0x0000000163157824 */ /* 0x000fe200010e0615 */
[----:B------:R-:W-:-:S02]  /*5b40*/  LEA R12, P4, R14, R8, 0x1 ;  /* 0x000000080e0c7211 */ /* 0x000fc400078808ff */
[----:B------:R-:W-:Y:S01]  /*5b50*/  FFMA R20, R25, R154, R20 ;  /* 0x0000009a19147223 */ /* 0x000fe20000000014 */
[----:B------:R-:W-:Y:S02]  /*5b60*/  ISETP.GT.AND P2, PT, R0, RZ, P1 ;  /* 0x000000ff0000720c */ /* 0x000fe40000f44270 */
[----:B0-----:R-:W-:Y:S01]  /*5b70*/  LEA.HI.X R13, R14, R9, R21, 0x1, P4 ;  /* 0x000000090e0d7211 */ /* 0x001fe200020f0c15 */
[----:B------:R-:W-:Y:S01]  /*5b80*/  @P3 IMAD.MOV.U32 R14, RZ, RZ, R88 ;  /* 0x000000ffff0e3224 */ /* 0x000fe200078e0058 */
[----:B------:R-:W-:Y:S02]  /*5b90*/  F2FP.F16.F32.PACK_AB R20, RZ, R20 ;  /* 0x00000014ff14723e */ /* 0x000fe400000000ff */
[----:B------:R-:W-:-:S03]  /*5ba0*/  IADD3 R6, P4, R6, R162, RZ ;  /* 0x000000a206067210 */ /* 0x000fc60007f9e0ff */
[----:B------:R0:W-:Y:S02]  /*5bb0*/  @P3 STG.E.U16 desc[UR36][R14.64+0x2], R20 ;  /* 0x000002140e003986 */ /* 0x0001e4000c101524 */
[----:B------:R-:W-:Y:S02]  /*5bc0*/  IMAD.X R7, R7, 0x1, R99, P4 ;  /* 0x0000000107077824 */ /* 0x000fe400020e0663 */
[----:B------:R-:W-:Y:S06]  /*5bd0*/  @!P2 BRA `(.L_x_161) ;  /* 0x000000000004a947 */ /* 0x000fec0003800000 */
[----:B------:R2:W5:Y:S02]  /*5be0*/  LDG.E.LTC128B.U16 R168, desc[UR36][R12.64] ;  /* 0x000000240ca87981 */ /* 0x000564000c1e1520 */
.L_x_161:
[----:B------:R-:W-:Y:S05]  /*5bf0*/  BSYNC B1 ;  /* 0x0000000000017941 */ /* 0x000fea0003800000 */
.L_x_160:
[----:B0----5:R-:W-:Y:S01]  /*5c00*/  HADD2.F32 R14, -RZ, R168.H0_H0 ;  /* 0x200000a8ff0e7230 */ /* 0x021fe20000004100 */
[----:B------:R-:W-:Y:S01]  /*5c10*/  BSSY B1, `(.L_x_162) ;  /* 0x000000e000017945 */ /* 0x000fe20003800000 */
[----:B--2---:R-:W-:Y:S01]  /*5c20*/  IMAD.WIDE.U32 R12, R23, R10, R6 ;  /* 0x0000000a170c7225 */ /* 0x004fe200078e0006 */
[----:B------:R-:W-:-:S03]  /*5c30*/  IADD3 R6, P3, R88, R169, RZ ;  /* 0x000000a958067210 */ /* 0x000fc60007f7e0ff */
[----:B------:R-:W-:Y:S01]  /*5c40*/  FMUL R7, R14, R155 ;  /* 0x0000009b0e077220 */ /* 0x000fe20000400000 */
[----:B------:R-:W-:Y:S01]  /*5c50*/  IMAD.IADD R11, R11, 0x1, R13 ;  /* 0x000000010b0b7824 */ /* 0x000fe200078e020d */
[----:B------:R-:W-:Y:S02]  /*5c60*/  LEA R8, P4, R12, R8, 0x1 ;  /* 0x000000080c087211 */ /* 0x000fe400078808ff */
[----:B------:R-:W-:Y:S02]  /*5c70*/  FFMA R7, R26, R154, R7 ;  /* 0x0000009a1a077223 */ /* 0x000fe40000000007 */
[----:B------:R-:W-:Y:S02]  /*5c80*/  LEA.HI.X R9, R12, R9, R11, 0x1, P4 ;  /* 0x000000090c097211 */ /* 0x000fe400020f0c0b */
[----:B------:R-:W-:Y:S02]  /*5c90*/  ISETP.GT.AND P4, PT, R0, 0x1, P1 ;  /* 0x000000010000780c */ /* 0x000fe40000f84270 */
[----:B------:R-:W-:-:S02]  /*5ca0*/  F2FP.F16.F32.PACK_AB R10, RZ, R7 ;  /* 0x00000007ff0a723e */ /* 0x000fc400000000ff */
[----:B------:R-:W-:-:S05]  /*5cb0*/  IADD3.X R7, R89, R167, RZ, P3, !PT ;  /* 0x000000a759077210 */ /* 0x000fca0001ffe4ff */
[----:B------:R0:W-:Y:S04]  /*5cc0*/  @P2 STG.E.U16 desc[UR36][R6.64], R10 ;  /* 0x0000000a06002986 */ /* 0x0001e8000c101524 */
[----:B------:R-:W-:Y:S05]  /*5cd0*/  @!P4 BRA `(.L_x_163) ;  /* 0x000000000004c947 */ /* 0x000fea0003800000 */
[----:B------:R2:W5:Y:S02]  /*5ce0*/  LDG.E.LTC128B.U16 R168, desc[UR36][R8.64+0x2] ;  /* 0x0000022408a87981 */ /* 0x000564000c1e1520 */
.L_x_163:
[----:B------:R-:W-:Y:S05]  /*5cf0*/  BSYNC B1 ;  /* 0x0000000000017941 */ /* 0x000fea0003800000 */
.L_x_162:
[----:B0----5:R-:W-:Y:S01]  /*5d00*/  HADD2.F32 R10, -RZ, R168.H0_H0 ;  /* 0x200000a8ff0a7230 */ /* 0x021fe20000004100 */
[----:B------:R-:W-:Y:S01]  /*5d10*/  ISETP.GT.AND P2, PT, R0, 0x8, P0 ;  /* 0x000000080000780c */ /* 0x000fe20000744270 */
[----:B------:R-:W-:Y:S03]  /*5d20*/  BSSY B1, `(.L_x_164) ;  /* 0x0000007000017945 */ /* 0x000fe60003800000 */
[----:B------:R-:W-:-:S04]  /*5d30*/  FMUL R10, R10, R155 ;  /* 0x0000009b0a0a7220 */ /* 0x000fc80000400000 */
[----:B------:R-:W-:-:S05]  /*5d40*/  FFMA R10, R27, R154, R10 ;  /* 0x0000009a1b0a7223 */ /* 0x000fca000000000a */
[----:B------:R-:W-:-:S05]  /*5d50*/  F2FP.F16.F32.PACK_AB R10, RZ, R10 ;  /* 0x0000000aff0a723e */ /* 0x000fca00000000ff */
[----:B------:R0:W-:Y:S01]  /*5d60*/  @P4 STG.E.U16 desc[UR36][R6.64+0x2], R10 ;  /* 0x0000020a06004986 */ /* 0x0001e2000c101524 */
[----:B------:R-:W-:Y:S05]  /*5d70*/  @!P2 BRA `(.L_x_165) ;  /* 0x000000000004a947 */ /* 0x000fea0003800000 */
[----:B------:R0:W5:Y:S02]  /*5d80*/  LDG.E.LTC128B.U16 R168, desc[UR36][R4.64+0x10] ;  /* 0x0000102404a87981 */ /* 0x000164000c1e1520 */
.L_x_165:
[----:B------:R-:W-:Y:S05]  /*5d90*/  BSYNC B1 ;  /* 0x0000000000017941 */ /* 0x000fea0003800000 */
.L_x_164:
[----:B0----5:R-:W-:Y:S01]  /*5da0*/  HADD2.F32 R6, -RZ, R168.H0_H0 ;  /* 0x200000a8ff067230 */ /* 0x021fe20000004100 */
[----:B------:R-:W-:Y:S01]  /*5db0*/  ISETP.GT.AND P4, PT, R0, 0x9, P0 ;  /* 0x000000090000780c */ /* 0x000fe20000784270 */
[----:B------:R-:W-:Y:S03]  /*5dc0*/  BSSY B1, `(.L_x_166) ;  /* 0x000000a000017945 */ /* 0x000fe60003800000 */
[----:B------:R-:W-:Y:S01]  /*5dd0*/  FMUL R7, R6, R155 ;  /* 0x0000009b06077220 */ /* 0x000fe20000400000 */
[----:B------:R-:W-:-:S03]  /*5de0*/  IMAD.MOV.U32 R6, RZ, RZ, R88 ;  /* 0x000000ffff067224 */ /* 0x000fc600078e0058 */
[----:B------:R-:W-:-:S05]  /*5df0*/  FFMA R7, R28, R154, R7 ;  /* 0x0000009a1c077223 */ /* 0x000fca0000000007 */
[----:B------:R-:W-:-:S04]  /*5e00*/  F2FP.F16.F32.PACK_AB R7, RZ, R7 ;  /* 0x00000007ff07723e */ /* 0x000fc800000000ff */
[----:B------:R-:W-:Y:S01]  /*5e10*/  PRMT R10, R7, 0x7610, R10 ;  /* 0x00007610070a7816 */ /* 0x000fe2000000000a */
[----:B------:R-:W-:-:S05]  /*5e20*/  IMAD.MOV.U32 R7, RZ, RZ, R89 ;  /* 0x000000ffff077224 */ /* 0x000fca00078e0059 */
[----:B------:R0:W-:Y:S01]  /*5e30*/  @P2 STG.E.U16 desc[UR36][R6.64+0x10], R10 ;  /* 0x0000100a06002986 */ /* 0x0001e2000c101524 */
[----:B------:R-:W-:Y:S05]  /*5e40*/  @!P4 BRA `(.L_x_167) ;  /* 0x000000000004c947 */ /* 0x000fea0003800000 */
[----:B------:R0:W5:Y:S02]  /*5e50*/  LDG.E.LTC128B.U16 R168, desc[UR36][R4.64+0x12] ;  /* 0x0000122404a87981 */ /* 0x000164000c1e1520 */
.L_x_167:
[----:B------:R-:W-:Y:S05]  /*5e60*/  BSYNC B1 ;  /* 0x0000000000017941 */ /* 0x000fea0003800000 */
.L_x_166:
        /* <DEDUP_REMOVED lines=9> */
.L_x_169:
[----:B------:R-:W-:Y:S05]  /*5f00*/  BSYNC B1 ;  /* 0x0000000000017941 */ /* 0x000fea0003800000 */
.L_x_168:
[----:B0----5:R-:W-:Y:S01]  /*5f10*/  HADD2.F32 R10, -RZ, R168.H0_H0 ;  /* 0x200000a8ff0a7230 */ /* 0x021fe20000004100 */
[----:B------:R-:W-:Y:S01]  /*5f20*/  ISETP.GT.AND P2, PT, R0, 0x9, P1 ;  /* 0x000000090000780c */ /* 0x000fe20000f44270 */
[----:B------:R-:W-:Y:S03]  /*5f30*/  BSSY B1, `(.L_x_170) ;  /* 0x0000009000017945 */ /* 0x000fe60003800000 */
[----:B------:R-:W-:Y:S01]  /*5f40*/  FMUL R11, R10, R155 ;  /* 0x0000009b0a0b7220 */ /* 0x000fe20000400000 */
[----:B------:R-:W-:-:S03]  /*5f50*/  IADD3 R10, P4, R169, R88, RZ ;  /* 0x00000058a90a7210 */ /* 0x000fc60007f9e0ff */
[----:B------:R-:W-:-:S05]  /*5f60*/  FFMA R11, R30, R154, R11 ;  /* 0x0000009a1e0b7223 */ /* 0x000fca000000000b */
[----:B------:R-:W-:Y:S01]  /*5f70*/  F2FP.F16.F32.PACK_AB R12, RZ, R11 ;  /* 0x0000000bff0c723e */ /* 0x000fe200000000ff */
[----:B------:R-:W-:-:S05]  /*5f80*/  IMAD.X R11, R167, 0x1, R89, P4 ;  /* 0x00000001a70b7824 */ /* 0x000fca00020e0659 */
[----:B------:R0:W-:Y:S01]  /*5f90*/  @P3 STG.E.U16 desc[UR36][R10.64+0x10], R12 ;  /* 0x0000100c0a003986 */ /* 0x0001e2000c101524 */
[----:B------:R-:W-:Y:S05]  /*5fa0*/  @!P2 BRA `(.L_x_171) ;  /* 0x000000000004a947 */ /* 0x000fea0003800000 */
[----:B------:R0:W5:Y:S02]  /*5fb0*/  LDG.E.LTC128B.U16 R168, desc[UR36][R8.64+0x12] ;  /* 0x0000122408a87981 */ /* 0x000164000c1e1520 */
.L_x_171:
[----:B------:R-:W-:Y:S05]  /*5fc0*/  BSYNC B1 ;  /* 0x0000000000017941 */ /* 0x000fea0003800000 */
.L_x_170:
[----:B0----5:R-:W-:Y:S01]  /*5fd0*/  HADD2.F32 R10, -RZ, R168.H0_H0 ;  /* 0x200000a8ff0a7230 */ /* 0x021fe20000004100 */
[----:B------:R-:W-:Y:S04]  /*5fe0*/  BSSY B1, `(.L_x_172) ;  /* 0x000000a000017945 */ /* 0x000fe80003800000 */
[----:B------:R-:W-:Y:S01]  /*5ff0*/  FMUL R12, R10, R155 ;  /* 0x0000009b0a0c7220 */ /* 0x000fe20000400000 */
[----:B------:R-:W-:-:S03]  /*6000*/  IADD3 R10, P3, P4, R169, R158, R95 ;  /* 0x0000009ea90a7210 */ /* 0x000fc60007c7e05f */
[----:B------:R-:W-:Y:S01]  /*6010*/  FFMA R12, R31, R154, R12 ;  /* 0x0000009a1f0c7223 */ /* 0x000fe2000000000c */
[----:B------:R-:W-:Y:S02]  /*6020*/  IADD3.X R11, R167, R159, R97, P3, P4 ;  /* 0x0000009fa70b7210 */ /* 0x000fe40001fe8461 */
[----:B------:R-:W-:Y:S02]  /*6030*/  ISETP.GT.AND P3, PT, R0, 0x10, P0 ;  /* 0x000000100000780c */ /* 0x000fe40000764270 */
[----:B------:R-:W-:-:S05]  /*6040*/  F2FP.F16.F32.PACK_AB R12, RZ, R12 ;  /* 0x0000000cff0c723e */ /* 0x000fca00000000ff */
[----:B------:R0:W-:Y:S06]  /*6050*/  @P2 STG.E.U16 desc[UR36][R10.64+0x12], R12 ;  /* 0x0000120c0a002986 */ /* 0x0001ec000c101524 */
[----:B------:R-:W-:Y:S05]  /*6060*/  @!P3 BRA `(.L_x_173) ;  /* 0x000000000004b947 */ /* 0x000fea0003800000 */
[----:B------:R0:W5:Y:S02]  /*6070*/  LDG.E.LTC128B.U16 R168, desc[UR36][R4.64+0x20] ;  /* 0x0000202404a87981 */ /* 0x000164000c1e1520 */
.L_x_173:
[----:B------:R-:W-:Y:S05]  /*6080*/  BSYNC B1 ;  /* 0x0000000000017941 */ /* 0x000fea0003800000 */
.L_x_172:
        /* <DEDUP_REMOVED lines=9> */
.L_x_175:
[----:B------:R-:W-:Y:S05]  /*6120*/  BSYNC B1 ;  /* 0x0000000000017941 */ /* 0x000fea0003800000 */
.L_x_174:
[----:B-----5:R-:W-:Y:S01]  /*6130*/  HADD2.F32 R12, -RZ, R168.H0_H0 ;  /* 0x200000a8ff0c7230 */ /* 0x020fe20000004100 */
        /* <DEDUP_REMOVED lines=8> */
.L_x_177:
[----:B------:R-:W-:Y:S05]  /*61c0*/  BSYNC B1 ;  /* 0x0000000000017941 */ /* 0x000fea0003800000 */
.L_x_176:
        /* <DEDUP_REMOVED lines=9> */
.L_x_179:
[----:B------:R-:W-:Y:S05]  /*6260*/  BSYNC B1 ;  /* 0x0000000000017941 */ /* 0x000fea0003800000 */
.L_x_178:
        /* <DEDUP_REMOVED lines=9> */
.L_x_181:
[----:B------:R-:W-:Y:S05]  /*6300*/  BSYNC B1 ;  /* 0x0000000000017941 */ /* 0x000fea0003800000 */
.L_x_180:
        /* <DEDUP_REMOVED lines=9> */
.L_x_183:
[----:B------:R-:W-:Y:S05]  /*63a0*/  BSYNC B1 ;  /* 0x0000000000017941 */ /* 0x000fea0003800000 */
.L_x_182:
        /* <DEDUP_REMOVED lines=9> */
.L_x_185:
[----:B------:R-:W-:Y:S05]  /*6440*/  BSYNC B1 ;  /* 0x0000000000017941 */ /* 0x000fea0003800000 */
.L_x_184:
        /* <DEDUP_REMOVED lines=9> */
.L_x_187:
[----:B------:R-:W-:Y:S05]  /*64e0*/  BSYNC B1 ;  /* 0x0000000000017941 */ /* 0x000fea0003800000 */
.L_x_186:
        /* <DEDUP_REMOVED lines=9> */
.L_x_189:
[----:B------:R-:W-:Y:S05]  /*6580*/  BSYNC B1 ;  /* 0x0000000000017941 */ /* 0x000fea0003800000 */
.L_x_188:
        /* <DEDUP_REMOVED lines=9> */
.L_x_191:
[----:B------:R-:W-:Y:S05]  /*6620*/  BSYNC B1 ;  /* 0x0000000000017941 */ /* 0x000fea0003800000 */
.L_x_190:
        /* <DEDUP_REMOVED lines=9> */
.L_x_193:
[----:B------:R-:W-:Y:S05]  /*66c0*/  BSYNC B1 ;  /* 0x0000000000017941 */ /* 0x000fea0003800000 */
.L_x_192:
        /* <DEDUP_REMOVED lines=9> */
.L_x_195:
[----:B------:R-:W-:Y:S05]  /*6760*/  BSYNC B1 ;  /* 0x0000000000017941 */ /* 0x000fea0003800000 */
.L_x_194:
        /* <DEDUP_REMOVED lines=9> */
.L_x_197:
[----:B------:R-:W-:Y:S05]  /*6800*/  BSYNC B1 ;  /* 0x0000000000017941 */ /* 0x000fea0003800000 */
.L_x_196:
        /* <DEDUP_REMOVED lines=9> */
.L_x_199:
[----:B------:R-:W-:Y:S05]  /*68a0*/  BSYNC B1 ;  /* 0x0000000000017941 */ /* 0x000fea0003800000 */
.L_x_198:
        /* <DEDUP_REMOVED lines=9> */
.L_x_201:
[----:B------:R-:W-:Y:S05]  /*6940*/  BSYNC B1 ;  /* 0x0000000000017941 */ /* 0x000fea0003800000 */
.L_x_200:
        /* <DEDUP_REMOVED lines=9> */
.L_x_203:
[----:B------:R-:W-:Y:S05]  /*69e0*/  BSYNC B1 ;  /* 0x0000000000017941 */ /* 0x000fea0003800000 */
.L_x_202:
        /* <DEDUP_REMOVED lines=9> */
.L_x_205:
[----:B------:R-:W-:Y:S05]  /*6a80*/  BSYNC B1 ;  /* 0x0000000000017941 */ /* 0x000fea0003800000 */
.L_x_204:
        /* <DEDUP_REMOVED lines=9> */
.L_x_207:
[----:B------:R-:W-:Y:S05]  /*6b20*/  BSYNC B1 ;  /* 0x0000000000017941 */ /* 0x000fea0003800000 */
.L_x_206:
        /* <DEDUP_REMOVED lines=9> */
.L_x_209:
[----:B------:R-:W-:Y:S05]  /*6bc0*/  BSYNC B1 ;  /* 0x0000000000017941 */ /* 0x000fea0003800000 */
.L_x_208:
        /* <DEDUP_REMOVED lines=9> */
.L_x_211:
[----:B------:R-:W-:Y:S05]  /*6c60*/  BSYNC B1 ;  /* 0x0000000000017941 */ /* 0x000fea0003800000 */
.L_x_210:
        /* <DEDUP_REMOVED lines=9> */
.L_x_213:
[----:B------:R-:W-:Y:S05]  /*6d00*/  BSYNC B1 ;  /* 0x0000000000017941 */ /* 0x000fea0003800000 */
.L_x_212:
        /* <DEDUP_REMOVED lines=9> */
.L_x_215:
[----:B------:R-:W-:Y:S05]  /*6da0*/  BSYNC B1 ;  /* 0x0000000000017941 */ /* 0x000fea0003800000 */
.L_x_214:
        /* <DEDUP_REMOVED lines=9> */
.L_x_217:
[----:B------:R-:W-:Y:S05]  /*6e40*/  BSYNC B1 ;  /* 0x0000000000017941 */ /* 0x000fea0003800000 */
.L_x_216:
        /* <DEDUP_REMOVED lines=9> */
.L_x_219:
[----:B------:R-:W-:Y:S05]  /*6ee0*/  BSYNC B1 ;  /* 0x0000000000017941 */ /* 0x000fea0003800000 */
.L_x_218:
        /* <DEDUP_REMOVED lines=9> */
.L_x_221:
[----:B------:R-:W-:Y:S05]  /*6f80*/  BSYNC B1 ;  /* 0x0000000000017941 */ /* 0x000fea0003800000 */
.L_x_220:
        /* <DEDUP_REMOVED lines=9> */
.L_x_223:
[----:B------:R-:W-:Y:S05]  /*7020*/  BSYNC B1 ;  /* 0x0000000000017941 */ /* 0x000fea0003800000 */
.L_x_222:
        /* <DEDUP_REMOVED lines=9> */
.L_x_225:
[----:B------:R-:W-:Y:S05]  /*70c0*/  BSYNC B1 ;  /* 0x0000000000017941 */ /* 0x000fea0003800000 */
.L_x_224:
        /* <DEDUP_REMOVED lines=9> */
.L_x_227:
[----:B------:R-:W-:Y:S05]  /*7160*/  BSYNC B1 ;  /* 0x0000000000017941 */ /* 0x000fea0003800000 */
.L_x_226:
        /* <DEDUP_REMOVED lines=9> */
.L_x_229:
[----:B------:R-:W-:Y:S05]  /*7200*/  BSYNC B1 ;  /* 0x0000000000017941 */ /* 0x000fea0003800000 */
.L_x_228:
        /* <DEDUP_REMOVED lines=9> */
.L_x_231:
[----:B------:R-:W-:Y:S05]  /*72a0*/  BSYNC B1 ;  /* 0x0000000000017941 */ /* 0x000fea0003800000 */
.L_x_230:
        /* <DEDUP_REMOVED lines=9> */
.L_x_233:
[----:B------:R-:W-:Y:S05]  /*7340*/  BSYNC B1 ;  /* 0x0000000000017941 */ /* 0x000fea0003800000 */
.L_x_232:
        /* <DEDUP_REMOVED lines=9> */
.L_x_235:
[----:B------:R-:W-:Y:S05]  /*73e0*/  BSYNC B1 ;  /* 0x0000000000017941 */ /* 0x000fea0003800000 */
.L_x_234:
        /* <DEDUP_REMOVED lines=9> */
.L_x_237:
[----:B------:R-:W-:Y:S05]  /*7480*/  BSYNC B1 ;  /* 0x0000000000017941 */ /* 0x000fea0003800000 */
.L_x_236:
        /* <DEDUP_REMOVED lines=9> */
.L_x_239:
[----:B------:R-:W-:Y:S05]  /*7520*/  BSYNC B1 ;  /* 0x0000000000017941 */ /* 0x000fea0003800000 */
.L_x_238:
        /* <DEDUP_REMOVED lines=9> */
.L_x_241:
[----:B------:R-:W-:Y:S05]  /*75c0*/  BSYNC B1 ;  /* 0x0000000000017941 */ /* 0x000fea0003800000 */
.L_x_240:
        /* <DEDUP_REMOVED lines=9> */
.L_x_243:
[----:B------:R-:W-:Y:S05]  /*7660*/  BSYNC B1 ;  /* 0x0000000000017941 */ /* 0x000fea0003800000 */
.L_x_242:
        /* <DEDUP_REMOVED lines=9> */
.L_x_245:
[----:B------:R-:W-:Y:S05]  /*7700*/  BSYNC B1 ;  /* 0x0000000000017941 */ /* 0x000fea0003800000 */
.L_x_244:
        /* <DEDUP_REMOVED lines=9> */
.L_x_247:
[----:B------:R-:W-:Y:S05]  /*77a0*/  BSYNC B1 ;  /* 0x0000000000017941 */ /* 0x000fea0003800000 */
.L_x_246:
        /* <DEDUP_REMOVED lines=9> */
.L_x_249:
[----:B------:R-:W-:Y:S05]  /*7840*/  BSYNC B1 ;  /* 0x0000000000017941 */ /* 0x000fea0003800000 */
.L_x_248:
        /* <DEDUP_REMOVED lines=9> */
.L_x_251:
[----:B------:R-:W-:Y:S05]  /*78e0*/  BSYNC B1 ;  /* 0x0000000000017941 */ /* 0x000fea0003800000 */
.L_x_250:
        /* <DEDUP_REMOVED lines=9> */
.L_x_253:
[----:B------:R-:W-:Y:S05]  /*7980*/  BSYNC B1 ;  /* 0x0000000000017941 */ /* 0x000fea0003800000 */
.L_x_252:
        /* <DEDUP_REMOVED lines=9> */
.L_x_255:
[----:B------:R-:W-:Y:S05]  /*7a20*/  BSYNC B1 ;  /* 0x0000000000017941 */ /* 0x000fea0003800000 */
.L_x_254:
        /* <DEDUP_REMOVED lines=9> */
.L_x_257:
[----:B------:R-:W-:Y:S05]  /*7ac0*/  BSYNC B1 ;  /* 0x0000000000017941 */ /* 0x000fea0003800000 */
.L_x_256:
        /* <DEDUP_REMOVED lines=9> */
.L_x_259:
[----:B------:R-:W-:Y:S05]  /*7b60*/  BSYNC B1 ;  /* 0x0000000000017941 */ /* 0x000fea0003800000 */
.L_x_258:
        /* <DEDUP_REMOVED lines=9> */
.L_x_261:
[----:B------:R-:W-:Y:S05]  /*7c00*/  BSYNC B1 ;  /* 0x0000000000017941 */ /* 0x000fea0003800000 */
.L_x_260:
        /* <DEDUP_REMOVED lines=9> */
.L_x_263:
[----:B------:R-:W-:Y:S05]  /*7ca0*/  BSYNC B1 ;  /* 0x0000000000017941 */ /* 0x000fea0003800000 */
.L_x_262:
        /* <DEDUP_REMOVED lines=9> */
.L_x_265:
[----:B------:R-:W-:Y:S05]  /*7d40*/  BSYNC B1 ;  /* 0x0000000000017941 */ /* 0x000fea0003800000 */
.L_x_264:
        /* <DEDUP_REMOVED lines=9> */
.L_x_267:
[----:B------:R-:W-:Y:S05]  /*7de0*/  BSYNC B1 ;  /* 0x0000000000017941 */ /* 0x000fea0003800000 */
.L_x_266:
        /* <DEDUP_REMOVED lines=9> */
.L_x_269:
[----:B------:R-:W-:Y:S05]  /*7e80*/  BSYNC B1 ;  /* 0x0000000000017941 */ /* 0x000fea0003800000 */
.L_x_268:
        /* <DEDUP_REMOVED lines=9> */
.L_x_271:
[----:B------:R-:W-:Y:S05]  /*7f20*/  BSYNC B1 ;  /* 0x0000000000017941 */ /* 0x000fea0003800000 */
.L_x_270:
        /* <DEDUP_REMOVED lines=9> */
.L_x_273:
[----:B------:R-:W-:Y:S05]  /*7fc0*/  BSYNC B1 ;  /* 0x0000000000017941 */ /* 0x000fea0003800000 */
.L_x_272:
        /* <DEDUP_REMOVED lines=9> */
.L_x_275:
[----:B------:R-:W-:Y:S05]  /*8060*/  BSYNC B1 ;  /* 0x0000000000017941 */ /* 0x000fea0003800000 */
.L_x_274:
        /* <DEDUP_REMOVED lines=9> */
.L_x_277:
[----:B------:R-:W-:Y:S05]  /*8100*/  BSYNC B1 ;  /* 0x0000000000017941 */ /* 0x000fea0003800000 */
.L_x_276:
        /* <DEDUP_REMOVED lines=9> */
.L_x_279:
[----:B------:R-:W-:Y:S05]  /*81a0*/  BSYNC B1 ;  /* 0x0000000000017941 */ /* 0x000fea0003800000 */
.L_x_278:
[----:B01---5:R-:W-:Y:S01]  /*81b0*/  HADD2.F32 R4, -RZ, R168.H0_H0 ;  /* 0x200000a8ff047230 */ /* 0x023fe20000004100 */
        /* <DEDUP_REMOVED lines=8> */
.L_x_281:
[----:B------:R-:W-:Y:S05]  /*8240*/  BSYNC B1 ;  /* 0x0000000000017941 */ /* 0x000fea0003800000 */
.L_x_280:
[----:B0----5:R-:W-:Y:S01]  /*8250*/  HADD2.F32 R4, -RZ, R168.H0_H0 ;  /* 0x200000a8ff047230 */ /* 0x021fe20000004100 */
        /* <DEDUP_REMOVED lines=11> */
.L_x_283:
[----:B------:R-:W-:Y:S05]  /*8310*/  BSYNC B1 ;  /* 0x0000000000017941 */ /* 0x000fea0003800000 */
.L_x_282:
[----:B------:R-:W-:Y:S05]  /*8320*/  @!P1 BRA `(.L_x_284) ;  /* 0x00000024003c9947 */ /* 0x000fea0003800000 */
[----:B-----5:R-:W-:-:S05]  /*8330*/  HADD2.F32 R168, -RZ, R168.H0_H0 ;  /* 0x200000a8ffa87230 */ /* 0x020fca0000004100 */
[----:B------:R-:W-:-:S04]  /*8340*/  FMUL R168, R168, R155 ;  /* 0x0000009ba8a87220 */ /* 0x000fc80000400000 */
[----:B------:R-:W-:-:S05]  /*8350*/  FFMA R168, R87, R154, R168 ;  /* 0x0000009a57a87223 */ /* 0x000fca00000000a8 */
[----:B------:R-:W-:-:S05]  /*8360*/  F2FP.F16.F32.PACK_AB R168, RZ, R168 ;  /* 0x000000a8ffa8723e */ /* 0x000fca00000000ff */
[----:B------:R0:W-:Y:S01]  /*8370*/  STG.E.U16 desc[UR36][R10.64+0xf2], R168 ;  /* 0x0000f2a80a007986 */ /* 0x0001e2000c101524 */
[----:B------:R-:W-:Y:S05]  /*8380*/  BRA `(.L_x_284) ;  /* 0x0000002400247947 */ /* 0x000fea0003800000 */
.L_x_33:
[----:B------:R-:W-:Y:S01]  /*8390*/  ULDC.64 UR4, c[0x0][0x5c0] ;  /* 0x0001700000047ab9 */ /* 0x000fe20000000a00 */
[----:B------:R-:W-:Y:S01]  /*83a0*/  ISETP.GT.AND P4, PT, R0, 0x1, P2 ;  /* 0x000000010000780c */ /* 0x000fe20001784270 */
[-C--:B------:R-:W-:Y:S01]  /*83b0*/  FMUL R88, R88, R154.reuse ;  /* 0x0000009a58587220 */ /* 0x080fe20000400000 */
[----:B------:R-:W-:Y:S01]  /*83c0*/  LEA R6, P1, R166, UR4, 0x1 ;  /* 0x00000004a6067c11 */ /* 0x000fe2000f8208ff */
[-C--:B------:R-:W-:Y:S01]  /*83d0*/  FMUL R89, R89, R154.reuse ;  /* 0x0000009a59597220 */ /* 0x080fe20000400000 */
[----:B------:R-:W-:Y:S02]  /*83e0*/  IMAD.SHL.U32 R11, R4, 0x10, RZ ;  /* 0x00000010040b7824 */ /* 0x000fe400078e00ff */
[-C--:B------:R-:W-:Y:S01]  /*83f0*/  FMUL R90, R90, R154.reuse ;  /* 0x0000009a5a5a7220 */ /* 0x080fe20000400000 */
[----:B------:R-:W-:Y:S01]  /*8400*/  LEA.HI.X R7, R166, UR5, R171, 0x1, P1 ;  /* 0x00000005a6077c11 */ /* 0x000fe200088f0cab */
[----:B------:R-:W-:Y:S01]  /*8410*/  FMUL R91, R91, R154 ;  /* 0x0000009a5b5b7220 */ /* 0x000fe20000400000 */
[----:B------:R-:W-:Y:S01]  /*8420*/  F2FP.F16.F32.PACK_AB R88, RZ, R88 ;  /* 0x00000058ff58723e */ /* 0x000fe200000000ff */
[-C--:B------:R-:W-:Y:S01]  /*8430*/  FMUL R92, R92, R154.reuse ;  /* 0x0000009a5c5c7220 */ /* 0x080fe20000400000 */
[----:B------:R-:W-:Y:S01]  /*8440*/  ISETP.GT.AND P1, PT, R157, 0x8, PT ;  /* 0x000000089d00780c */ /* 0x000fe20003f24270 */
[-C--:B------:R-:W-:Y:S01]  /*8450*/  FMUL R93, R93, R154.reuse ;  /* 0x0000009a5d5d7220 */ /* 0x080fe20000400000 */
[----:B------:R-:W-:Y:S01]  /*8460*/  F2FP.F16.F32.PACK_AB R89, RZ, R89 ;  /* 0x00000059ff59723e */ /* 0x000fe200000000ff */
[----:B------:R-:W-:Y:S01]  /*8470*/  @P0 STG.E.U16 desc[UR36][R6.64], R88 ;  /* 0x0000005806000986 */ /* 0x000fe2000c101524 */
[----:B------:R-:W-:Y:S01]  /*8480*/  ISETP.GT.AND P3, PT, R0, RZ, P1 ;  /* 0x000000ff0000720c */ /* 0x000fe20000f64270 */
[-C--:B------:R-:W-:Y:S01]  /*8490*/  FMUL R94, R94, R154.reuse ;  /* 0x0000009a5e5e7220 */ /* 0x080fe20000400000 */
[----:B------:R-:W-:Y:S01]  /*84a0*/  ISETP.GT.AND P0, PT, R0, 0x1, P1 ;  /* 0x000000010000780c */ /* 0x000fe20000f04270 */
[----:B------:R-:W-:Y:S01]  /*84b0*/  @P4 STG.E.U16 desc[UR36][R6.64+0x2], R89 ;  /* 0x0000025906004986 */ /* 0x000fe2000c101524 */
[----:B------:R-:W-:Y:S01]  /*84c0*/  SHF.L.U64.HI R9, R4, 0x4, R5 ;  /* 0x0000000404097819 */ /* 0x000fe20000010205 */
[----:B------:R-:W-:Y:S01]  /*84d0*/  FMUL R95, R95, R154 ;  /* 0x0000009a5f5f7220 */ /* 0x000fe20000400000 */
[----:B------:R-:W-:Y:S01]  /*84e0*/  IADD3 R12, P4, R11, R6, RZ ;  /* 0x000000060b0c7210 */ /* 0x000fe20007f9e0ff */
[----:B------:R-:W-:Y:S01]  /*84f0*/  FMUL R96, R96, R154 ;  /* 0x0000009a60607220 */ /* 0x000fe20000400000 */
[----:B------:R-:W-:Y:S01]  /*8500*/  F2FP.F16.F32.PACK_AB R90, RZ, R90 ;  /* 0x0000005aff5a723e */ /* 0x000fe200000000ff */
[-C--:B------:R-:W-:Y:S01]  /*8510*/  FMUL R97, R97, R154.reuse ;  /* 0x0000009a61617220 */ /* 0x080fe20000400000 */
[----:B------:R-:W-:Y:S01]  /*8520*/  F2FP.F16.F32.PACK_AB R91, RZ, R91 ;  /* 0x0000005bff5b723e */ /* 0x000fe200000000ff */
[----:B------:R-:W-:Y:S01]  /*8530*/  IMAD.X R13, R9, 0x1, R7, P4 ;  /* 0x00000001090d7824 */ /* 0x000fe200020e0607 */
[----:B------:R-:W-:Y:S01]  /*8540*/  ISETP.GT.AND P4, PT, R0, 0x9, P2 ;  /* 0x000000090000780c */ /* 0x000fe20001784270 */
[----:B------:R-:W-:Y:S01]  /*8550*/  FMUL R98, R98, R154 ;  /* 0x0000009a62627220 */ /* 0x000fe20000400000 */
[----:B------:R-:W-:Y:S01]  /*8560*/  F2FP.F16.F32.PACK_AB R92, RZ, R92 ;  /* 0x0000005cff5c723e */ /* 0x000fe200000000ff */
[-C--:B------:R-:W-:Y:S01]  /*8570*/  FMUL R99, R99, R154.reuse ;  /* 0x0000009a63637220 */ /* 0x080fe20000400000 */
[----:B------:R-:W-:Y:S01]  /*8580*/  @P3 STG.E.U16 desc[UR36][R12.64], R90 ;  /* 0x0000005a0c003986 */ /* 0x000fe2000c101524 */
[----:B------:R-:W-:Y:S01]  /*8590*/  ISETP.GT.AND P3, PT, R0, 0x8, P2 ;  /* 0x000000080000780c */ /* 0x000fe20001764270 */
[-C--:B------:R-:W-:Y:S01]  /*85a0*/  FMUL R100, R100, R154.reuse ;  /* 0x0000009a64647220 */ /* 0x080fe20000400000 */
[----:B------:R-:W-:Y:S01]  /*85b0*/  F2FP.F16.F32.PACK_AB R93, RZ, R93 ;  /* 0x0000005dff5d723e */ /* 0x000fe200000000ff */
[----:B------:R-:W-:Y:S01]  /*85c0*/  @P0 STG.E.U16 desc[UR36][R12.64+0x2], R91 ;  /* 0x0000025b0c000986 */ /* 0x000fe2000c101524 */
[----:B------:R-:W-:Y:S01]  /*85d0*/  ISETP.GT.AND P0, PT, R0, 0x8, P1 ;  /* 0x000000080000780c */ /* 0x000fe20000f04270 */
[----:B------:R-:W-:Y:S01]  /*85e0*/  FMUL R101, R101, R154 ;  /* 0x0000009a65657220 */ /* 0x000fe20000400000 */
[----:B------:R-:W-:Y:S01]  /*85f0*/  F2FP.F16.F32.PACK_AB R94, RZ, R94 ;  /* 0x0000005eff5e723e */ /* 0x000fe200000000ff */
[-C--:B------:R-:W-:Y:S01]  /*8600*/  FMUL R102, R102, R154.reuse ;  /* 0x0000009a66667220 */ /* 0x080fe20000400000 */
[----:B------:R-:W-:Y:S01]  /*8610*/  F2FP.F16.F32.PACK_AB R95, RZ, R95 ;  /* 0x0000005fff5f723e */ /* 0x000fe200000000ff */
[----:B------:R-:W-:Y:S01]  /*8620*/  FMUL R103, R103, R154 ;  /* 0x0000009a67677220 */ /* 0x000fe20000400000 */
[----:B------:R-:W-:Y:S01]  /*8630*/  F2FP.F16.F32.PACK_AB R96, RZ, R96 ;  /* 0x00000060ff60723e */ /* 0x000fe200000000ff */
[-C--:B------:R-:W-:Y:S01]  /*8640*/  FMUL R104, R104, R154.reuse ;  /* 0x0000009a68687220 */ /* 0x080fe20000400000 */
[----:B------:R-:W-:Y:S01]  /*8650*/  F2FP.F16.F32.PACK_AB R97, RZ, R97 ;  /* 0x00000061ff61723e */ /* 0x000fe200000000ff */
[----:B------:R-:W-:Y:S01]  /*8660*/  @P3 STG.E.U16 desc[UR36][R6.64+0x10], R92 ;  /* 0x0000105c06003986 */ /* 0x000fe2000c101524 */
[C---:B------:R-:W-:Y:S01]  /*8670*/  ISETP.GT.AND P3, PT, R0.reuse, 0x9, P1 ;  /* 0x000000090000780c */ /* 0x040fe20000f64270 */
[----:B------:R-:W-:Y:S01]  /*8680*/  FMUL R105, R105, R154 ;  /* 0x0000009a69697220 */ /* 0x000fe20000400000 */
[----:B------:R-:W-:Y:S01]  /*8690*/  F2FP.F16.F32.PACK_AB R98, RZ, R98 ;  /* 0x00000062ff62723e */ /* 0x000fe200000000ff */
        /* <DEDUP_REMOVED lines=162> */
[----:B------:R-:W-:Y:S01]  /*90c0*/  IMAD.SHL.U32 R15, R4, 0x100, RZ ;  /* 0x00000100040f7824 */ /* 0x000fe200078e00ff */
[----:B------:R-:W-:Y:S01]  /*90d0*/  F2FP.F16.F32.PACK_AB R145, RZ, R145 ;  /* 0x00000091ff91723e */ /* 0x000fe200000000ff */
[----:B------:R-:W-:Y:S01]  /*90e0*/  @P3 STG.E.U16 desc[UR36][R6.64+0xa0], R128 ;  /* 0x0000a08006003986 */ /* 0x000fe2000c101524 */
[----:B------:R-:W-:Y:S01]  /*90f0*/  ISETP.GT.AND P3, PT, R0, 0x51, P1 ;  /* 0x000000510000780c */ /* 0x000fe20000f64270 */
[----:B------:R-:W-:Y:S01]  /*9100*/  FMUL R24, R24, R154 ;  /* 0x0000009a18187220 */ /* 0x000fe20000400000 */
[----:B------:R-:W-:Y:S01]  /*9110*/  F2FP.F16.F32.PACK_AB R146, RZ, R146 ;  /* 0x00000092ff92723e */ /* 0x000fe200000000ff */
[----:B------:R-:W-:Y:S01]  /*9120*/  @P4 STG.E.U16 desc[UR36][R6.64+0xa2], R129 ;  /* 0x0000a28106004986 */ /* 0x000fe2000c101524 */
[C---:B------:R-:W-:Y:S01]  /*9130*/  ISETP.GT.AND P4, PT, R0.reuse, 0x58, P2 ;  /* 0x000000580000780c */ /* 0x040fe20001784270 */
        /* <DEDUP_REMOVED lines=18> */
[-C--:B------:R-:W-:Y:S01]  /*9260*/  FMUL R30, R30, R154.reuse ;  /* 0x0000009a1e1e7220 */ /* 0x080fe20000400000 */
[----:B------:R-:W-:Y:S01]  /*9270*/  SHF.L.U64.HI R5, R4, 0x8, R5 ;  /* 0x0000000804057819 */ /* 0x000fe20000010205 */
[----:B------:R-:W-:Y:S01]  /*9280*/  FMUL R31, R31, R154 ;  /* 0x0000009a1f1f7220 */ /* 0x000fe20000400000 */
[----:B------:R-:W-:Y:S01]  /*9290*/  F2FP.F16.F32.PACK_AB R24, RZ, R24 ;  /* 0x00000018ff18723e */ /* 0x000fe200000000ff */
[----:B------:R-:W-:Y:S01]  /*92a0*/  @P3 STG.E.U16 desc[UR36][R12.64+0xb0], R134 ;  /* 0x0000b0860c003986 */ /* 0x000fe2000c101524 */
[----:B------:R-:W-:Y:S01]  /*92b0*/  ISETP.GT.AND P3, PT, R0, 0x61, P2 ;  /* 0x000000610000780c */ /* 0x000fe20001764270 */
        /* <DEDUP_REMOVED lines=43> */
[C---:B------:R-:W-:Y:S01]  /*9570*/  ISETP.GT.AND P2, PT, R0.reuse, 0x79, P2 ;  /* 0x000000790000780c */ /* 0x040fe20001744270 */
        /* <DEDUP_REMOVED lines=10> */
[-C--:B------:R-:W-:Y:S01]  /*9620*/  FMUL R48, R48, R154.reuse ;  /* 0x0000009a30307220 */ /* 0x080fe20000400000 */
[----:B------:R-:W-:Y:S01]  /*9630*/  F2FP.F16.F32.PACK_AB R41, RZ, R41 ;  /* 0x00000029ff29723e */ /* 0x000fe200000000ff */
[----:B------:R-:W-:Y:S01]  /*9640*/  FMUL R49, R49, R154 ;  /* 0x0000009a31317220 */ /* 0x000fe20000400000 */
[----:B------:R-:W-:Y:S01]  /*9650*/  F2FP.F16.F32.PACK_AB R40, RZ, R40 ;  /* 0x00000028ff28723e */ /* 0x000fe200000000ff */
[----:B------:R-:W-:Y:S01]  /*9660*/  @P4 STG.E.U16 desc[UR36][R12.64+0xe0], R146 ;  /* 0x0000e0920c004986 */ /* 0x000fe2000c101524 */
[----:B------:R-:W-:Y:S01]  /*9670*/  F2FP.F16.F32.PACK_AB R42, RZ, R42 ;  /* 0x0000002aff2a723e */ /* 0x000fe200000000ff */
[-C--:B------:R-:W-:Y:S01]  /*9680*/  FMUL R50, R50, R154.reuse ;  /* 0x0000009a32327220 */ /* 0x080fe20000400000 */
[----:B------:R-:W-:Y:S01]  /*9690*/  F2FP.F16.F32.PACK_AB R43, RZ, R43 ;  /* 0x0000002bff2b723e */ /* 0x000fe200000000ff */
[----:B------:R-:W-:Y:S01]  /*96a0*/  @P0 STG.E.U16 desc[UR36][R12.64+0xe2], R147 ;  /* 0x0000e2930c000986 */ /* 0x000fe2000c101524 */
[C---:B------:R-:W-:Y:S01]  /*96b0*/  ISETP.GT.AND P0, PT, R0.reuse, 0x78, P1 ;  /* 0x000000780000780c */ /* 0x040fe20000f04270 */
[----:B------:R-:W-:Y:S01]  /*96c0*/  FMUL R51, R51, R154 ;  /* 0x0000009a33337220 */ /* 0x000fe20000400000 */
[----:B------:R-:W-:Y:S01]  /*96d0*/  ISETP.GT.AND P1, PT, R0, 0x79, P1 ;  /* 0x000000790000780c */ /* 0x000fe20000f24270 */
[----:B------:R-:W-:Y:S01]  /*96e0*/  @P3 STG.E.U16 desc[UR36][R6.64+0xf0], R148 ;  /* 0x0000f09406003986 */ /* 0x000fe2000c101524 */
[----:B------:R-:W-:Y:S01]  /*96f0*/  IADD3 R14, P3, P4, R11, R6, R15 ;  /* 0x000000060b0e7210 */ /* 0x000fe20007c7e00f */
[----:B------:R-:W-:Y:S01]  /*9700*/  FMUL R52, R52, R154 ;  /* 0x0000009a34347220 */ /* 0x000fe20000400000 */
[----:B------:R-:W-:Y:S01]  /*9710*/  F2FP.F16.F32.PACK_AB R44, RZ, R44 ;  /* 0x0000002cff2c723e */ /* 0x000fe200000000ff */
[----:B------:R0:W-:Y:S01]  /*9720*/  @P2 STG.E.U16 desc[UR36][R6.64+0xf2], R149 ;  /* 0x0000f29506002986 */ /* 0x0001e2000c101524 */
[----:B------:R-:W-:Y:S01]  /*9730*/  IADD3 R4, P2, R15, R6, RZ ;  /* 0x000000060f047210 */ /* 0x000fe20007f5e0ff */
[-C--:B------:R-:W-:Y:S01]  /*9740*/  FMUL R53, R53, R154.reuse ;  /* 0x0000009a35357220 */ /* 0x080fe20000400000 */
[-C--:B------:R-:W-:Y:S01]  /*9750*/  IADD3.X R15, R9, R7.reuse, R5, P3, P4 ;  /* 0x00000007090f7210 */ /* 0x080fe20001fe8405 */
[-C--:B------:R-:W-:Y:S01]  /*9760*/  FMUL R54, R54, R154.reuse ;  /* 0x0000009a36367220 */ /* 0x080fe20000400000 */
[----:B------:R-:W-:Y:S01]  /*9770*/  IADD3.X R5, R5, R7, RZ, P2, !PT ;  /* 0x0000000705057210 */ /* 0x000fe200017fe4ff */
[----:B------:R-:W-:Y:S01]  /*9780*/  @P0 STG.E.U16 desc[UR36][R12.64+0xf0], R150 ;  /* 0x0000f0960c000986 */ /* 0x000fe2000c101524 */
[----:B------:R-:W-:Y:S01]  /*9790*/  ISETP.GT.AND P0, PT, R157, 0x80, PT ;  /* 0x000000809d00780c */ /* 0x000fe20003f04270 */
[-C--:B------:R-:W-:Y:S01]  /*97a0*/  FMUL R55, R55, R154.reuse ;  /* 0x0000009a37377220 */ /* 0x080fe20000400000 */
[----:B------:R-:W-:Y:S01]  /*97b0*/  ISETP.GT.AND P3, PT, R157, 0x88, PT ;  /* 0x000000889d00780c */ /* 0x000fe20003f64270 */
[----:B------:R-:W-:Y:S01]  /*97c0*/  @P1 STG.E.U16 desc[UR36][R12.64+0xf2], R151 ;  /* 0x0000f2970c001986 */ /* 0x000fe2000c101524 */
[----:B------:R-:W-:Y:S01]  /*97d0*/  ISETP.GT.AND P1, PT, R0, RZ, P0 ;  /* 0x000000ff0000720c */ /* 0x000fe20000724270 */
[-C--:B------:R-:W-:Y:S01]  /*97e0*/  FMUL R56, R56, R154.reuse ;  /* 0x0000009a38387220 */ /* 0x080fe20000400000 */
[C---:B------:R-:W-:Y:S01]  /*97f0*/  ISETP.GT.AND P4, PT, R0.reuse, 0x1, P0 ;  /* 0x000000010000780c */ /* 0x040fe20000784270 */
[-C--:B------:R-:W-:Y:S01]  /*9800*/  FMUL R57, R57, R154.reuse ;  /* 0x0000009a39397220 */ /* 0x080fe20000400000 */
[----:B------:R-:W-:Y:S01]  /*9810*/  ISETP.GT.AND P2, PT, R0, RZ, P3 ;  /* 0x000000ff0000720c */ /* 0x000fe20001f44270 */
[-C--:B------:R-:W-:Y:S01]  /*9820*/  FMUL R58, R58, R154.reuse ;  /* 0x0000009a3a3a7220 */ /* 0x080fe20000400000 */
[----:B------:R-:W-:Y:S01]  /*9830*/  F2FP.F16.F32.PACK_AB R45, RZ, R45 ;  /* 0x0000002dff2d723e */ /* 0x000fe200000000ff */
[----:B------:R-:W-:Y:S01]  /*9840*/  FMUL R59, R59, R154 ;  /* 0x0000009a3b3b7220 */ /* 0x000fe20000400000 */
[----:B------:R-:W-:Y:S01]  /*9850*/  F2FP.F16.F32.PACK_AB R46, RZ, R46 ;  /* 0x0000002eff2e723e */ /* 0x000fe200000000ff */
[-C--:B------:R-:W-:Y:S01]  /*9860*/  FMUL R60, R60, R154.reuse ;  /* 0x0000009a3c3c7220 */ /* 0x080fe20000400000 */
[----:B------:R-:W-:Y:S01]  /*9870*/  F2FP.F16.F32.PACK_AB R47, RZ, R47 ;  /* 0x0000002fff2f723e */ /* 0x000fe200000000ff */
[----:B------:R-:W-:Y:S01]  /*9880*/  FMUL R61, R61, R154 ;  /* 0x0000009a3d3d7220 */ /* 0x000fe20000400000 */
[----:B------:R-:W-:Y:S01]  /*9890*/  F2FP.F16.F32.PACK_AB R48, RZ, R48 ;  /* 0x00000030ff30723e */ /* 0x000fe200000000ff */
[----:B------:R-:W-:Y:S01]  /*98a0*/  @P1 STG.E.U16 desc[UR36][R4.64], R24 ;  /* 0x0000001804001986 */ /* 0x000fe2000c101524 */
[----:B0-----:R-:W-:Y:S01]  /*98b0*/  IADD3 R6, P1, R11, R4, RZ ;  /* 0x000000040b067210 */ /* 0x001fe20007f3e0ff */
[-C--:B------:R-:W-:Y:S01]  /*98c0*/  FMUL R62, R62, R154.reuse ;  /* 0x0000009a3e3e7220 */ /* 0x080fe20000400000 */
[----:B------:R-:W-:Y:S01]  /*98d0*/  F2FP.F16.F32.PACK_AB R49, RZ, R49 ;  /* 0x00000031ff31723e */ /* 0x000fe200000000ff */
[----:B------:R-:W-:Y:S01]  /*98e0*/  @P4 STG.E.U16 desc[UR36][R4.64+0x2], R25 ;  /* 0x0000021904004986 */ /* 0x000fe2000c101524 */
[C---:B------:R-:W-:Y:S01]  /*98f0*/  ISETP.GT.AND P4, PT, R0.reuse, 0x1, P3 ;  /* 0x000000010000780c */ /* 0x040fe20001f84270 */
[--C-:B------:R-:W-:Y:S01]  /*9900*/  IMAD.X R7, R9, 0x1, R5.reuse, P1 ;  /* 0x0000000109077824 */ /* 0x100fe200008e0605 */
        /* <DEDUP_REMOVED lines=8> */
[----:B------:R-:W-:Y:S01]  /*9990*/  FMUL R66, R66, R154 ;  /* 0x0000009a42427220 */ /* 0x000fe20000400000 */
[----:B------:R-:W-:Y:S01]  /*99a0*/  F2FP.F16.F32.PACK_AB R52, RZ, R52 ;  /* 0x00000034ff34723e */ /* 0x000fe200000000ff */
[----:B------:R-:W-:Y:S01]  /*99b0*/  FMUL R67, R67, R154 ;  /* 0x0000009a43437220 */ /* 0x000fe20000400000 */
[----:B------:R0:W-:Y:S01]  /*99c0*/  @P4 STG.E.U16 desc[UR36][R6.64+0x2], R27 ;  /* 0x0000021b06004986 */ /* 0x0001e2000c101524 */
[----:B------:R-:W-:Y:S01]  /*99d0*/  IADD3 R8, P4, R11, R4, RZ ;  /* 0x000000040b087210 */ /* 0x000fe20007f9e0ff */
[-C--:B------:R-:W-:Y:S01]  /*99e0*/  FMUL R69, R69, R154.reuse ;  /* 0x0000009a45457220 */ /* 0x080fe20000400000 */
[----:B------:R-:W-:Y:S01]  /*99f0*/  F2FP.F16.F32.PACK_AB R53, RZ, R53 ;  /* 0x00000035ff35723e */ /* 0x000fe200000000ff */
[----:B------:R-:W-:Y:S01]  /*9a00*/  @P1 STG.E.U16 desc[UR36][R4.64+0x10], R28 ;  /* 0x0000101c04001986 */ /* 0x000fe2000c101524 */
[C---:B------:R-:W-:Y:S01]  /*9a10*/  ISETP.GT.AND P1, PT, R0.reuse, 0x8, P3 ;  /* 0x000000080000780c */ /* 0x040fe20001f24270 */
[----:B------:R-:W-:Y:S01]  /*9a20*/  IMAD.X R9, R9, 0x1, R5, P4 ;  /* 0x0000000109097824 */ /* 0x000fe200020e0605 */
[C---:B------:R-:W-:Y:S01]  /*9a30*/  ISETP.GT.AND P4, PT, R0.reuse, 0x9, P3 ;  /* 0x000000090000780c */ /* 0x040fe20001f84270 */
        /* <DEDUP_REMOVED lines=28> */
[--C-:B0-----:R-:W-:Y:S01]  /*9c00*/  @P4 IMAD.MOV.U32 R6, RZ, RZ, R14.reuse ;  /* 0x000000ffff064224 */ /* 0x101fe200078e000e */
[----:B------:R-:W-:Y:S01]  /*9c10*/  F2FP.F16.F32.PACK_AB R63, RZ, R63 ;  /* 0x0000003fff3f723e */ /* 0x000fe200000000ff */
[--C-:B------:R-:W-:Y:S01]  /*9c20*/  @P4 IMAD.MOV.U32 R7, RZ, RZ, R15.reuse ;  /* 0x000000ffff074224 */ /* 0x100fe200078e000f */
[----:B------:R-:W-:Y:S01]  /*9c30*/  F2FP.F16.F32.PACK_AB R64, RZ, R64 ;  /* 0x00000040ff40723e */ /* 0x000fe200000000ff */
[-C--:B------:R-:W-:Y:S01]  /*9c40*/  FMUL R78, R78, R154.reuse ;  /* 0x0000009a4e4e7220 */ /* 0x080fe20000400000 */
[----:B------:R-:W-:Y:S01]  /*9c50*/  F2FP.F16.F32.PACK_AB R65, RZ, R65 ;  /* 0x00000041ff41723e */ /* 0x000fe200000000ff */
[-C--:B------:R-:W-:Y:S01]  /*9c60*/  FMUL R79, R79, R154.reuse ;  /* 0x0000009a4f4f7220 */ /* 0x080fe20000400000 */
[----:B------:R0:W-:Y:S01]  /*9c70*/  @P4 STG.E.U16 desc[UR36][R6.64+0x20], R34 ;  /* 0x0000202206004986 */ /* 0x0001e2000c101524 */
        /* <DEDUP_REMOVED lines=9> */
[----:B------:R-:W-:Y:S01]  /*9d10*/  FMUL R84, R84, R154 ;  /* 0x0000009a54547220 */ /* 0x000fe20000400000 */
[----:B------:R-:W-:Y:S01]  /*9d20*/  F2FP.F16.F32.PACK_AB R70, RZ, R70 ;  /* 0x00000046ff46723e */ /* 0x000fe200000000ff */
[----:B0-----:R-:W-:Y:S01]  /*9d30*/  @P2 IMAD.MOV.U32 R6, RZ, RZ, R14 ;  /* 0x000000ffff062224 */ /* 0x001fe200078e000e */
[----:B------:R-:W-:Y:S01]  /*9d40*/  F2FP.F16.F32.PACK_AB R71, RZ, R71 ;  /* 0x00000047ff47723e */ /* 0x000fe200000000ff */
[----:B------:R-:W-:Y:S01]  /*9d50*/  @P2 IMAD.MOV.U32 R7, RZ, RZ, R15 ;  /* 0x000000ffff072224 */ /* 0x000fe200078e000f */
[----:B------:R-:W-:Y:S01]  /*9d60*/  F2FP.F16.F32.PACK_AB R72, RZ, R72 ;  /* 0x00000048ff48723e */ /* 0x000fe200000000ff */
[-C--:B------:R-:W-:Y:S01]  /*9d70*/  FMUL R85, R85, R154.reuse ;  /* 0x0000009a55557220 */ /* 0x080fe20000400000 */
[----:B------:R-:W-:Y:S01]  /*9d80*/  F2FP.F16.F32.PACK_AB R73, RZ, R73 ;  /* 0x00000049ff49723e */ /* 0x000fe200000000ff */
[-C--:B------:R-:W-:Y:S01]  /*9d90*/  FMUL R86, R86, R154.reuse ;  /* 0x0000009a56567220 */ /* 0x080fe20000400000 */
[----:B------:R0:W-:Y:S01]  /*9da0*/  @P2 STG.E.U16 desc[UR36][R6.64+0x22], R35 ;  /* 0x0000222306002986 */ /* 0x0001e2000c101524 */
[C---:B------:R-:W-:Y:S01]  /*9db0*/  ISETP.GT.AND P2, PT, R0.reuse, 0x18, P3 ;  /* 0x000000180000780c */ /* 0x040fe20001f44270 */
[----:B------:R-:W-:Y:S01]  /*9dc0*/  FMUL R87, R87, R154 ;  /* 0x0000009a57577220 */ /* 0x000fe20000400000 */
[----:B------:R-:W-:Y:S01]  /*9dd0*/  F2FP.F16.F32.PACK_AB R74, RZ, R74 ;  /* 0x0000004aff4a723e */ /* 0x000fe200000000ff */
[----:B------:R-:W-:Y:S01]  /*9de0*/  @P1 STG.E.U16 desc[UR36][R4.64+0x30], R36 ;  /* 0x0000302404001986 */ /* 0x000fe2000c101524 */
[----:B------:R-:W-:-:S02]  /*9df0*/  ISETP.GT.AND P1, PT, R0, 0x19, P3 ;  /* 0x000000190000780c */ /* 0x000fc40001f24270 */
[----:B------:R-:W-:Y:S01]  /*9e00*/  F2FP.F16.F32.PACK_AB R75, RZ, R75 ;  /* 0x0000004bff4b723e */ /* 0x000fe200000000ff */
[----:B------:R-:W-:Y:S01]  /*9e10*/  @P4 STG.E.U16 desc[UR36][R4.64+0x32], R37 ;  /* 0x0000322504004986 */ /* 0x000fe2000c101524 */
[----:B------:R-:W-:Y:S02]  /*9e20*/  ISETP.GT.AND P4, PT, R0, 0x20, P0 ;  /* 0x000000200000780c */ /* 0x000fe40000784270 */
[----:B------:R-:W-:Y:S02]  /*9e30*/  F2FP.F16.F32.PACK_AB R76, RZ, R76 ;  /* 0x0000004cff4c723e */ /* 0x000fe400000000ff */
[----:B------:R-:W-:Y:S01]  /*9e40*/  F2FP.F16.F32.PACK_AB R77, RZ, R77 ;  /* 0x0000004dff4d723e */ /* 0x000fe200000000ff */
[----:B0-----:R-:W-:Y:S01]  /*9e50*/  @P2 IMAD.MOV.U32 R6, RZ, RZ, R14 ;  /* 0x000000ffff062224 */ /* 0x001fe200078e000e */
[----:B------:R-:W-:Y:S01]  /*9e60*/  F2FP.F16.F32.PACK_AB R78, RZ, R78 ;  /* 0x0000004eff4e723e */ /* 0x000fe200000000ff */
[----:B------:R-:W-:Y:S01]  /*9e70*/  @P2 IMAD.MOV.U32 R7, RZ, RZ, R15 ;  /* 0x000000ffff072224 */ /* 0x000fe200078e000f */
[----:B------:R-:W-:-:S02]  /*9e80*/  F2FP.F16.F32.PACK_AB R79, RZ, R79 ;  /* 0x0000004fff4f723e */ /* 0x000fc400000000ff */
[----:B------:R-:W-:Y:S02]  /*9e90*/  F2FP.F16.F32.PACK_AB R80, RZ, R80 ;  /* 0x00000050ff50723e */ /* 0x000fe400000000ff */
[----:B------:R0:W-:Y:S01]  /*9ea0*/  @P2 STG.E.U16 desc[UR36][R6.64+0x30], R38 ;  /* 0x0000302606002986 */ /* 0x0001e2000c101524 */
[----:B------:R-:W-:Y:S02]  /*9eb0*/  ISETP.GT.AND P2, PT, R0, 0x21, P0 ;  /* 0x000000210000780c */ /* 0x000fe40000744270 */
[----:B------:R-:W-:Y:S02]  /*9ec0*/  F2FP.F16.F32.PACK_AB R81, RZ, R81 ;  /* 0x00000051ff51723e */ /* 0x000fe400000000ff */
[----:B------:R-:W-:Y:S02]  /*9ed0*/  F2FP.F16.F32.PACK_AB R82, RZ, R82 ;  /* 0x00000052ff52723e */ /* 0x000fe400000000ff */
[----:B------:R-:W-:Y:S02]  /*9ee0*/  F2FP.F16.F32.PACK_AB R83, RZ, R83 ;  /* 0x00000053ff53723e */ /* 0x000fe400000000ff */
[----:B------:R-:W-:-:S02]  /*9ef0*/  F2FP.F16.F32.PACK_AB R84, RZ, R84 ;  /* 0x00000054ff54723e */ /* 0x000fc400000000ff */
[----:B------:R-:W-:Y:S01]  /*9f00*/  F2FP.F16.F32.PACK_AB R85, RZ, R85 ;  /* 0x00000055ff55723e */ /* 0x000fe200000000ff */
[----:B0-----:R-:W-:Y:S01]  /*9f10*/  @P1 IMAD.MOV.U32 R7, RZ, RZ, R15 ;  /* 0x000000ffff071224 */ /* 0x001fe200078e000f */
[----:B------:R-:W-:Y:S02]  /*9f20*/  @P1 MOV R6, R14 ;  /* 0x0000000e00061202 */ /* 0x000fe40000000f00 */
[----:B------:R-:W-:Y:S02]  /*9f30*/  F2FP.F16.F32.PACK_AB R86, RZ, R86 ;  /* 0x00000056ff56723e */ /* 0x000fe400000000ff */
[----:B------:R-:W-:Y:S01]  /*9f40*/  F2FP.F16.F32.PACK_AB R87, RZ, R87 ;  /* 0x00000057ff57723e */ /* 0x000fe200000000ff */
[----:B------:R0:W-:Y:S01]  /*9f50*/  @P1 STG.E.U16 desc[UR36][R6.64+0x32], R39 ;  /* 0x0000322706001986 */ /* 0x0001e2000c101524 */
[----:B------:R-:W-:-:S03]  /*9f60*/  ISETP.GT.AND P1, PT, R0, 0x20, P3 ;  /* 0x000000200000780c */ /* 0x000fc60001f24270 */
[----:B------:R-:W-:Y:S01]  /*9f70*/  @P2 STG.E.U16 desc[UR36][R4.64+0x42], R41 ;  /* 0x0000422904002986 */ /* 0x000fe2000c101524 */
[----:B------:R-:W-:-:S03]  /*9f80*/  ISETP.GT.AND P2, PT, R0, 0x21, P3 ;  /* 0x000000210000780c */ /* 0x000fc60001f44270 */
[----:B------:R-:W-:Y:S01]  /*9f90*/  @P4 STG.E.U16 desc[UR36][R4.64+0x40], R40 ;  /* 0x0000402804004986 */ /* 0x000fe2000c101524 */
[----:B------:R-:W-:-:S05]  /*9fa0*/  ISETP.GT.AND P4, PT, R0, 0x28, P0 ;  /* 0x000000280000780c */ /* 0x000fca0000784270 */
[----:B0-----:R-:W-:Y:S02]  /*9fb0*/  @P1 IMAD.MOV.U32 R6, RZ, RZ, R14 ;  /* 0x000000ffff061224 */ /* 0x001fe400078e000e */
[----:B------:R-:W-:-:S05]  /*9fc0*/  @P1 IMAD.MOV.U32 R7, RZ, RZ, R15 ;  /* 0x000000ffff071224 */ /* 0x000fca00078e000f */
[----:B------:R0:W-:Y:S01]  /*9fd0*/  @P1 STG.E.U16 desc[UR36][R6.64+0x40], R42 ;  /* 0x0000402a06001986 */ /* 0x0001e2000c101524 */
[----:B------:R-:W-:Y:S01]  /*9fe0*/  ISETP.GT.AND P1, PT, R0, 0x29, P0 ;  /* 0x000000290000780c */ /* 0x000fe20000724270 */
[----:B0-----:R-:W-:Y:S02]  /*9ff0*/  @P2 IMAD.MOV.U32 R6, RZ, RZ, R14 ;  /* 0x000000ffff062224 */ /* 0x001fe400078e000e */
[----:B------:R-:W-:-:S05]  /*a000*/  @P2 IMAD.MOV.U32 R7, RZ, RZ, R15 ;  /* 0x000000ffff072224 */ /* 0x000fca00078e000f */
        /* <DEDUP_REMOVED lines=10> */
[----:B0-----:R-:W-:Y:S01]  /*a0b0*/  @P4 IMAD.MOV.U32 R6, RZ, RZ, R14 ;  /* 0x000000ffff064224 */ /* 0x001fe200078e000e */
[----:B------:R-:W-:-:S05]  /*a0c0*/  @P4 MOV R7, R15 ;  /* 0x0000000f00074202 */ /* 0x000fca0000000f00 */
[----:B------:R0:W-:Y:S01]  /*a0d0*/  @P4 STG.E.U16 desc[UR36][R6.64+0x52], R47 ;  /* 0x0000522f06004986 */ /* 0x0001e2000c101524 */
[----:B------:R-:W-:-:S03]  /*a0e0*/  ISETP.GT.AND P4, PT, R0, 0x31, P0 ;  /* 0x000000310000780c */ /* 0x000fc60000784270 */
[----:B------:R-:W-:Y:S01]  /*a0f0*/  @P1 STG.E.U16 desc[UR36][R4.64+0x60], R48 ;  /* 0x0000603004001986 */ /* 0x000fe2000c101524 */
[----:B------:R-:W-:Y:S01]  /*a100*/  ISETP.GT.AND P1, PT, R0, 0x31, P3 ;  /* 0x000000310000780c */ /* 0x000fe20001f24270 */
[----:B0-----:R-:W-:Y:S02]  /*a110*/  @P2 IMAD.MOV.U32 R6, RZ, RZ, R14 ;  /* 0x000000ffff062224 */ /* 0x001fe400078e000e */
[----:B------:R-:W-:-:S06]  /*a120*/  @P2 IMAD.MOV.U32 R7, RZ, RZ, R15 ;  /* 0x000000ffff072224 */ /* 0x000fcc00078e000f */
[----:B------:R-:W-:Y:S01]  /*a130*/  @P4 STG.E.U16 desc[UR36][R4.64+0x62], R49 ;  /* 0x0000623104004986 */ /* 0x000fe2000c101524 */
[----:B------:R-:W-:-:S03]  /*a140*/  ISETP.GT.AND P4, PT, R0, 0x39, P0 ;  /* 0x000000390000780c */ /* 0x000fc60000784270 */
[----:B------:R0:W-:Y:S01]  /*a150*/  @P2 STG.E.U16 desc[UR36][R6.64+0x60], R50 ;  /* 0x0000603206002986 */ /* 0x0001e2000c101524 */
[----:B------:R-:W-:Y:S01]  /*a160*/  ISETP.GT.AND P2, PT, R0, 0x38, P0 ;  /* 0x000000380000780c */ /* 0x000fe20000744270 */
[----:B0-----:R-:W-:Y:S02]  /*a170*/  @P1 IMAD.MOV.U32 R6, RZ, RZ, R14 ;  /* 0x000000ffff061224 */ /* 0x001fe400078e000e */
[----:B------:R-:W-:-:S05]  /*a180*/  @P1 IMAD.MOV.U32 R7, RZ, RZ, R15 ;  /* 0x000000ffff071224 */ /* 0x000fca00078e000f */
[----:B------:R0:W-:Y:S01]  /*a190*/  @P1 STG.E.U16 desc[UR36][R6.64+0x62], R51 ;  /* 0x0000623306001986 */ /* 0x0001e2000c101524 */
[----:B------:R-:W-:-:S04]  /*a1a0*/  ISETP.GT.AND P1, PT, R0, 0x38, P3 ;  /* 0x000000380000780c */ /* 0x000fc80001f24270 */
[----:B------:R-:W-:Y:S01]  /*a1b0*/  @P2 STG.E.U16 desc[UR36][R4.64+0x70], R52 ;  /* 0x0000703404002986 */ /* 0x000fe2000c101524 */
[----:B------:R-:W-:-:S03]  /*a1c0*/  ISETP.GT.AND P2, PT, R0, 0x39, P3 ;  /* 0x000000390000780c */ /* 0x000fc60001f44270 */
[----:B------:R-:W-:Y:S01]  /*a1d0*/  @P4 STG.E.U16 desc[UR36][R4.64+0x72], R53 ;  /* 0x0000723504004986 */ /* 0x000fe2000c101524 */
[----:B------:R-:W-:-:S04]  /*a1e0*/  ISETP.GT.AND P4, PT, R0, 0x40, P0 ;  /* 0x000000400000780c */ /* 0x000fc80000784270 */
        /* <DEDUP_REMOVED lines=12> */
[----:B0-----:R-:W-:Y:S01]  /*a2b0*/  @P2 MOV R6, R14 ;  /* 0x0000000e00062202 */ /* 0x001fe20000000f00 */
        /* <DEDUP_REMOVED lines=23> */
[----:B0-----:R-:W-:Y:S01]  /*a430*/  @P1 IMAD.MOV.U32 R6, RZ, RZ, R14 ;  /* 0x000000ffff061224 */ /* 0x001fe200078e000e */
[----:B------:R-:W-:-:S05]  /*a440*/  @P1 MOV R7, R15 ;  /* 0x0000000f00071202 */ /* 0x000fca0000000f00 */
        /* <DEDUP_REMOVED lines=25> */
[----:B------:R-:W-:Y:S02]  /*a5e0*/  ISETP.GT.AND P1, PT, R0, 0x68, P3 ;  /* 0x000000680000780c */ /* 0x000fe40001f24270 */
[----:B0-----:R-:W-:Y:S01]  /*a5f0*/  @P4 MOV R6, R14 ;  /* 0x0000000e00064202 */ /* 0x001fe20000000f00 */
[----:B------:R-:W-:-:S05]  /*a600*/  @P4 IMAD.MOV.U32 R7, RZ, RZ, R15 ;  /* 0x000000ffff074224 */ /* 0x000fca00078e000f */
        /* <DEDUP_REMOVED lines=15> */
[----:B------:R-:W-:Y:S01]  /*a700*/  ISETP.GT.AND P1, PT, R0, 0x71, P3 ;  /* 0x000000710000780c */ /* 0x000fe20001f24270 */
[----:B0-----:R-:W-:Y:S02]  /*a710*/  @P4 IMAD.MOV.U32 R6, RZ, RZ, R14 ;  /* 0x000000ffff064224 */ /* 0x001fe400078e000e */
[----:B------:R-:W-:-:S05]  /*a720*/  @P4 IMAD.MOV.U32 R7, RZ, RZ, R15 ;  /* 0x000000ffff074224 */ /* 0x000fca00078e000f */
[----:B------:R-:W-:Y:S01]  /*a730*/  @P2 STG.E.U16 desc[UR36][R4.64+0xe2], R81 ;  /* 0x0000e25104002986 */ /* 0x000fe2000c101524 */
[C---:B------:R-:W-:Y:S02]  /*a740*/  ISETP.GT.AND P2, PT, R0.reuse, 0x78, P0 ;  /* 0x000000780000780c */ /* 0x040fe40000744270 */
[C---:B------:R-:W-:Y:S01]  /*a750*/  ISETP.GT.AND P0, PT, R0.reuse, 0x79, P0 ;  /* 0x000000790000780c */ /* 0x040fe20000704270 */
[----:B------:R0:W-:Y:S01]  /*a760*/  @P4 STG.E.U16 desc[UR36][R6.64+0xe0], R82 ;  /* 0x0000e05206004986 */ /* 0x0001e2000c101524 */
[C---:B------:R-:W-:Y:S02]  /*a770*/  ISETP.GT.AND P4, PT, R0.reuse, 0x78, P3 ;  /* 0x000000780000780c */ /* 0x040fe40001f84270 */
[----:B------:R-:W-:Y:S01]  /*a780*/  ISETP.GT.AND P3, PT, R0, 0x79, P3 ;  /* 0x000000790000780c */ /* 0x000fe20001f64270 */
[----:B0-----:R-:W-:Y:S01]  /*a790*/  @P1 IMAD.MOV.U32 R6, RZ, RZ, R14 ;  /* 0x000000ffff061224 */ /* 0x001fe200078e000e */
[----:B------:R-:W-:-:S05]  /*a7a0*/  @P1 MOV R7, R15 ;  /* 0x0000000f00071202 */ /* 0x000fca0000000f00 */
[----:B------:R-:W-:Y:S04]  /*a7b0*/  @P1 STG.E.U16 desc[UR36][R6.64+0xe2], R83 ;  /* 0x0000e25306001986 */ /* 0x000fe8000c101524 */
[----:B------:R-:W-:Y:S04]  /*a7c0*/  @P2 STG.E.U16 desc[UR36][R4.64+0xf0], R84 ;  /* 0x0000f05404002986 */ /* 0x000fe8000c101524 */
[----:B------:R0:W-:Y:S02]  /*a7d0*/  @P0 STG.E.U16 desc[UR36][R4.64+0xf2], R85 ;  /* 0x0000f25504000986 */ /* 0x0001e4000c101524 */
[----:B0-----:R-:W-:-:S02]  /*a7e0*/  @P4 IMAD.MOV.U32 R4, RZ, RZ, R14 ;  /* 0x000000ffff044224 */ /* 0x001fc400078e000e */
[----:B------:R-:W-:-:S05]  /*a7f0*/  @P4 IMAD.MOV.U32 R5, RZ, RZ, R15 ;  /* 0x000000ffff054224 */ /* 0x000fca00078e000f */
[----:B------:R0:W-:Y:S04]  /*a800*/  @P4 STG.E.U16 desc[UR36][R4.64+0xf0], R86 ;  /* 0x0000f05604004986 */ /* 0x0001e8000c101524 */
[----:B------:R0:W-:Y:S02]  /*a810*/  @P3 STG.E.U16 desc[UR36][R14.64+0xf2], R87 ;  /* 0x0000f2570e003986 */ /* 0x0001e4000c101524 */
.L_x_284:
[----:B------:R-:W-:Y:S05]  /*a820*/  BSYNC B0 ;  /* 0x0000000000007941 */ /* 0x000fea0003800000 */
.L_x_32:
[----:B------:R-:W-:Y:S01]  /*a830*/  ULDC UR4, c[0x0][0xc] ;  /* 0x0000030000047ab9 */ /* 0x000fe20000000800 */
[----:B------:R-:W-:Y:S01]  /*a840*/  ULDC UR5, c[0x0][0x10] ;  /* 0x0000040000057ab9 */ /* 0x000fe20000000800 */
[----:B0-----:R-:W0:Y:S01]  /*a850*/  LDC R5, c[0x0][0x14] ;  /* 0x00000500ff057b82 */ /* 0x001e220000000800 */
[----:B------:R-:W-:Y:S01]  /*a860*/  UIMAD.WIDE.U32 UR4, UR4, UR5, URZ ;  /* 0x00000005040472a5 */ /* 0x000fe2000f8e003f */
[----:B------:R-:W-:Y:S01]  /*a870*/  PRMT R0, RZ, 0x7610, R0 ;  /* 0x00007610ff007816 */ /* 0x000fe20000000000 */
[----:B------:R-:W-:Y:S02]  /*a880*/  IMAD.MOV.U32 R153, RZ, RZ, -0x1 ;  /* 0xffffffffff997424 */ /* 0x000fe400078e00ff */
[----:B------:R-:W-:Y:S02]  /*a890*/  IMAD.MOV.U32 R23, RZ, RZ, -0x1 ;  /* 0xffffffffff177424 */ /* 0x000fe400078e00ff */
[----:B0-----:R-:W-:-:S04]  /*a8a0*/  IMAD.WIDE.U32 R16, R5, UR4, R16 ;  /* 0x0000000405107c25 */ /* 0x001fc8000f8e0010 */
[----:B------:R-:W-:Y:S01]  /*a8b0*/  IMAD R5, R5, UR5, RZ ;  /* 0x0000000505057c24 */ /* 0x000fe2000f8e02ff */
[----:B------:R-:W-:Y:S02]  /*a8c0*/  ULDC.64 UR4, c[0x0][0x650] ;  /* 0x0001940000047ab9 */ /* 0x000fe40000000a00 */
[----:B------:R-:W-:Y:S01]  /*a8d0*/  ISETP.GE.U32.AND P0, PT, R16, UR4, PT ;  /* 0x0000000410007c0c */ /* 0x000fe2000bf06070 */
[----:B------:R-:W-:-:S05]  /*a8e0*/  IMAD.IADD R17, R17, 0x1, R5 ;  /* 0x0000000111117824 */ /* 0x000fca00078e0205 */
[----:B------:R-:W-:-:S13]  /*a8f0*/  ISETP.GE.U32.AND.EX P0, PT, R17, UR5, PT, P0 ;  /* 0x0000000511007c0c */ /* 0x000fda000bf06100 */
[----:B------:R-:W-:Y:S05]  /*a900*/  @P0 BRA `(.L_x_285) ;  /* 0x0000000400640947 */ /* 0x000fea0003800000 */
[----:B------:R-:W0:Y:S01]  /*a910*/  S2R R12, SR_CTAID.X ;  /* 0x00000000000c7919 */ /* 0x000e220000002500 */
[----:B------:R-:W3:Y:S01]  /*a920*/  LDC.64 R10, c[0x0][0x628] ;  /* 0x00018a00ff0a7b82 */ /* 0x000ee20000000a00 */
[----:B------:R-:W-:Y:S01]  /*a930*/  ULDC UR4, c[0x0][0x150] ;  /* 0x0000540000047ab9 */ /* 0x000fe20000000800 */
[----:B-12---:R-:W-:Y:S01]  /*a940*/  IMAD.MOV.U32 R8, RZ, RZ, R16 ;  /* 0x000000ffff087224 */ /* 0x006fe200078e0010 */
[----:B------:R-:W1:Y:S01]  /*a950*/  S2R R24, SR_CTAID.Y ;  /* 0x0000000000187919 */ /* 0x000e620000002600 */
[----:B------:R-:W-:-:S04]  /*a960*/  IMAD.MOV.U32 R9, RZ, RZ, R17 ;  /* 0x000000ffff097224 */ /* 0x000fc800078e0011 */
[----:B------:R-:W2:Y:S08]  /*a970*/  LDC R21, c[0x0][0x144] ;  /* 0x00005100ff157b82 */ /* 0x000eb00000000800 */
[----:B------:R-:W1:Y:S08]  /*a980*/  LDC R0, c[0x0][0x630] ;  /* 0x00018c00ff007b82 */ /* 0x000e700000000800 */
[----:B------:R-:W1:Y:S01]  /*a990*/  LDC.64 R14, c[0x0][0x620] ;  /* 0x00018800ff0e7b82 */ /* 0x000e620000000a00 */
[----:B---3--:R-:W-:-:S04]  /*a9a0*/  ISETP.NE.U32.AND P0, PT, R10, RZ, PT ;  /* 0x000000ff0a00720c */ /* 0x008fc80003f05070 */
[----:B------:R-:W-:Y:S02]  /*a9b0*/  ISETP.NE.AND.EX P0, PT, R11, RZ, PT, P0 ;  /* 0x000000ff0b00720c */ /* 0x000fe40003f05300 */
[----:B0-----:R-:W-:-:S05]  /*a9c0*/  I2FP.F32.U32 R3, R12 ;  /* 0x0000000c00037245 */ /* 0x001fca0000201000 */
[----:B------:R-:W-:-:S04]  /*a9d0*/  FMUL R3, R3, UR4 ;  /* 0x0000000403037c20 */ /* 0x000fc80008400000 */
[----:B------:R0:W3:Y:S02]  /*a9e0*/  F2I.U32.TRUNC.NTZ R20, R3 ;  /* 0x0000000300147305 */ /* 0x0000e4000020f000 */
[----:B--2---:R-:W-:Y:S05]  /*a9f0*/  @!P0 BRA `(.L_x_286) ;  /* 0x0000000000288947 */ /* 0x004fea0003800000 */
[----:B0-----:R-:W0:Y:S02]  /*aa00*/  LDC R3, c[0x0][0x634] ;  /* 0x00018d00ff037b82 */ /* 0x001e240000000800 */
[----:B0-----:R-:W-:-:S05]  /*aa10*/  IADD3 R3, P0, R16, R3, RZ ;  /* 0x0000000310037210 */ /* 0x001fca0007f1e0ff */
[----:B------:R-:W-:-:S04]  /*aa20*/  IMAD.X R13, RZ, RZ, R17, P0 ;  /* 0x000000ffff0d7224 */ /* 0x000fc800000e0611 */
[----:B------:R-:W-:-:S04]  /*aa30*/  IMAD.WIDE.U32 R4, R13, R10, RZ ;  /* 0x0000000a0d047225 */ /* 0x000fc800078e00ff */
[----:B------:R-:W-:-:S04]  /*aa40*/  IMAD.WIDE.U32 R6, P0, R3, R11, R4 ;  /* 0x0000000b03067225 */ /* 0x000fc80007800004 */
[----:B------:R-:W-:Y:S01]  /*aa50*/  IMAD.WIDE.U32 R4, R3, R10, RZ ;  /* 0x0000000a03047225 */ /* 0x000fe200078e00ff */
[----:B------:R-:W-:-:S03]  /*aa60*/  IADD3.X R9, RZ, RZ, RZ, P0, !PT ;  /* 0x000000ffff097210 */ /* 0x000fc600007fe4ff */
[----:B------:R-:W-:Y:S01]  /*aa70*/  IMAD.MOV.U32 R8, RZ, RZ, R7 ;  /* 0x000000ffff087224 */ /* 0x000fe200078e0007 */
[----:B------:R-:W-:-:S05]  /*aa80*/  IADD3 RZ, P0, R5, R6, RZ ;  /* 0x0000000605ff7210 */ /* 0x000fca0007f1e0ff */
[----:B------:R-:W-:-:S08]  /*aa90*/  IMAD.WIDE.U32.X R8, R13, R11, R8, P0 ;  /* 0x0000000b0d087225 */ /* 0x000fd000000e0408 */
.L_x_286:
[----:B------:R-:W2:Y:S01]  /*aaa0*/  LDC.64 R30, c[0x0][0x640] ;  /* 0x00019000ff1e7b82 */ /* 0x000ea20000000a00 */
[-CC-:B-1----:R-:W-:Y:S01]  /*aab0*/  SHF.R.U64 R23, R8, R0.reuse, R9.reuse ;  /* 0x0000000008177219 */ /* 0x182fe20000001209 */
[----:B---3--:R-:W-:Y:S01]  /*aac0*/  IMAD.MOV R20, RZ, RZ, -R20 ;  /* 0x000000ffff147224 */ /* 0x008fe200078e0a14 */
[----:B------:R-:W-:Y:S01]  /*aad0*/  SHF.R.U32.HI R0, RZ, R0, R9 ;  /* 0x00000000ff007219 */ /* 0x000fe20000011609 */
[----:B------:R-:W-:Y:S01]  /*aae0*/  ULDC UR4, c[0x0][0x154] ;  /* 0x0000550000047ab9 */ /* 0x000fe20000000800 */
[----:B0-----:R-:W-:Y:S01]  /*aaf0*/  IADD3 R3, P0, RZ, -R23, RZ ;  /* 0x80000017ff037210 */ /* 0x001fe20007f1e0ff */
[----:B------:R-:W-:Y:S02]  /*ab00*/  IMAD R26, R21, R20, R12 ;  /* 0x00000014151a7224 */ /* 0x000fe400078e020c */
[----:B------:R-:W0:Y:S01]  /*ab10*/  LDC R6, c[0x0][0x618] ;  /* 0x00018600ff067b82 */ /* 0x000e220000000800 */
[----:B------:R-:W-:Y:S02]  /*ab20*/  IMAD.MOV.U32 R7, RZ, RZ, 0x1 ;  /* 0x00000001ff077424 */ /* 0x000fe400078e00ff */
[----:B------:R-:W-:-:S04]  /*ab30*/  IMAD.X R5, RZ, RZ, ~R0, P0 ;  /* 0x000000ffff057224 */ /* 0x000fc800000e0e00 */
[-C--:B------:R-:W-:Y:S01]  /*ab40*/  IMAD R0, R5, R14.reuse, RZ ;  /* 0x0000000e05007224 */ /* 0x080fe200078e02ff */
[----:B------:R-:W1:Y:S01]  /*ab50*/  LDC R8, c[0x0][0x608] ;  /* 0x00018200ff087b82 */ /* 0x000e620000000800 */
[----:B------:R-:W-:-:S04]  /*ab60*/  IMAD.WIDE.U32 R4, R3, R14, R16 ;  /* 0x0000000e03047225 */ /* 0x000fc800078e0010 */
[----:B------:R-:W-:Y:S01]  /*ab70*/  IMAD R3, R3, R15, R0 ;  /* 0x0000000f03037224 */ /* 0x000fe200078e0200 */
[----:B------:R-:W-:Y:S02]  /*ab80*/  I2FP.F32.U32 R0, R24 ;  /* 0x0000001800007245 */ /* 0x000fe40000201000 */
[----:B------:R-:W3:Y:S01]  /*ab90*/  LDC R28, c[0x0][0x658] ;  /* 0x00019600ff1c7b82 */ /* 0x000ee20000000800 */
[----:B------:R-:W-:Y:S01]  /*aba0*/  IMAD.IADD R3, R5, 0x1, R3 ;  /* 0x0000000105037824 */ /* 0x000fe200078e0203 */
[----:B--2---:R-:W-:Y:S01]  /*abb0*/  ISETP.NE.U32.AND P0, PT, R30, RZ, PT ;  /* 0x000000ff1e00720c */ /* 0x004fe20003f05070 */
[----:B------:R-:W-:Y:S01]  /*abc0*/  FMUL R0, R0, UR4 ;  /* 0x0000000400007c20 */ /* 0x000fe20008400000 */
[----:B------:R-:W-:Y:S02]  /*abd0*/  IMAD.MOV.U32 R5, RZ, RZ, -0x1 ;  /* 0xffffffffff057424 */ /* 0x000fe400078e00ff */
[----:B------:R-:W-:Y:S01]  /*abe0*/  ISETP.NE.AND.EX P0, PT, R31, RZ, PT, P0 ;  /* 0x000000ff1f00720c */ /* 0x000fe20003f05300 */
[----:B------:R2:W2:Y:S01]  /*abf0*/  F2I.U32.TRUNC.NTZ R14, R0 ;  /* 0x00000000000e7305 */ /* 0x0004a2000020f000 */
[----:B------:R-:W2:Y:S01]  /*ac00*/  LDC R15, c[0x0][0x148] ;  /* 0x00005200ff0f7b82 */ /* 0x000ea20000000800 */
[----:B0-----:R-:W-:-:S02]  /*ac10*/  SHF.R.U64 R12, R4, R6, R3 ;  /* 0x00000006040c7219 */ /* 0x001fc40000001203 */
[----:B------:R-:W-:-:S05]  /*ac20*/  SHF.R.U32.HI R3, RZ, R6, R3 ;  /* 0x00000006ff037219 */ /* 0x000fca0000011603 */
[----:B------:R-:W0:Y:S01]  /*ac30*/  LDC R20, c[0x0][0x600] ;  /* 0x00018000ff147b82 */ /* 0x000e220000000800 */
[-CC-:B-1----:R-:W-:Y:S02]  /*ac40*/  SHF.R.U64 R10, R12, R8.reuse, R3.reuse ;  /* 0x000000080c0a7219 */ /* 0x182fe40000001203 */
[----:B------:R-:W-:-:S05]  /*ac50*/  SHF.R.U32.HI R3, RZ, R8, R3 ;  /* 0x00000008ff037219 */ /* 0x000fca0000011603 */
[----:B------:R-:W1:Y:S01]  /*ac60*/  LDC R25, c[0x0][0x648] ;  /* 0x00019200ff197b82 */ /* 0x000e620000000800 */
[-C--:B---3--:R-:W-:Y:S02]  /*ac70*/  SHF.L.U32 R4, R5, R28.reuse, RZ ;  /* 0x0000001c05047219 */ /* 0x088fe400000006ff */
[-CC-:B------:R-:W-:Y:S02]  /*ac80*/  SHF.R.U64 R13, R10, R28.reuse, R3.reuse ;  /* 0x0000001c0a0d7219 */ /* 0x180fe40000001203 */
[----:B------:R-:W-:Y:S02]  /*ac90*/  SHF.R.U32.HI R5, RZ, R28, R3 ;  /* 0x0000001cff057219 */ /* 0x000fe40000011603 */
[----:B------:R-:W-:Y:S01]  /*aca0*/  LOP3.LUT R21, RZ, R4, RZ, 0x33, !PT ;  /* 0x00000004ff157212 */ /* 0x000fe200078e33ff */
[----:B------:R-:W3:Y:S01]  /*acb0*/  LDC R27, c[0x0][0x638] ;  /* 0x00018e00ff1b7b82 */ /* 0x000ee20000000800 */
[----:B------:R-:W-:Y:S01]  /*acc0*/  SHF.L.U32 R28, R7, R28, RZ ;  /* 0x0000001c071c7219 */ /* 0x000fe200000006ff */
[----:B------:R-:W-:-:S06]  /*acd0*/  IMAD.MOV.U32 R4, RZ, RZ, R13 ;  /* 0x000000ffff047224 */ /* 0x000fcc00078e000d */
[----:B------:R-:W0:Y:S01]  /*ace0*/  LDC R29, c[0x0][0x610] ;  /* 0x00018400ff1d7b82 */ /* 0x000e220000000800 */
[----:B------:R-:W-:Y:S05]  /*acf0*/  @!P0 BRA `(.L_x_287) ;  /* 0x0000000000288947 */ /* 0x000fea0003800000 */
[----:B--2---:R-:W2:Y:S02]  /*ad00*/  LDC R0, c[0x0][0x64c] ;  /* 0x00019300ff007b82 */ /* 0x004ea40000000800 */
[----:B--2---:R-:W-:-:S05]  /*ad10*/  IADD3 R3, P0, R13, R0, RZ ;  /* 0x000000000d037210 */ /* 0x004fca0007f1e0ff */
        /* <DEDUP_REMOVED lines=8> */
.L_x_287:
[----:B------:R-:W-:Y:S01]  /*ada0*/  ISETP.NE.AND P0, PT, R2, 0x1, PT ;  /* 0x000000010200780c */ /* 0x000fe20003f05270 */
[----:B--2---:R-:W-:Y:S01]  /*adb0*/  IMAD.MOV R14, RZ, RZ, -R14 ;  /* 0x000000ffff0e7224 */ /* 0x004fe200078e0a0e */
[----:B-1----:R-:W-:Y:S01]  /*adc0*/  SHF.R.U64 R0, R4, R25, R5 ;  /* 0x0000001904007219 */ /* 0x002fe20000001205 */
[----:B0-----:R-:W-:Y:S01]  /*add0*/  VIADD R5, R20, 0xffffffff ;  /* 0xffffffff14057836 */ /* 0x001fe20000000000 */
[----:B------:R-:W-:Y:S01]  /*ade0*/  LOP3.LUT R3, R10, R21, RZ, 0xc0, !PT ;  /* 0x000000150a037212 */ /* 0x000fe200078ec0ff */
[----:B------:R-:W-:Y:S02]  /*adf0*/  IMAD.MOV.U32 R6, RZ, RZ, 0x1 ;  /* 0x00000001ff067424 */ /* 0x000fe400078e00ff */
[----:B------:R-:W-:Y:S01]  /*ae00*/  IMAD.MOV R4, RZ, RZ, -R0 ;  /* 0x000000ffff047224 */ /* 0x000fe200078e0a00 */
[----:B------:R-:W-:Y:S01]  /*ae10*/  LOP3.LUT R5, R12, R5, RZ, 0xc0, !PT ;  /* 0x000000050c057212 */ /* 0x000fe200078ec0ff */
[----:B------:R-:W-:Y:S02]  /*ae20*/  IMAD R3, R28, R0, R3 ;  /* 0x000000001c037224 */ /* 0x000fe400078e0203 */
[----:B---3--:R-:W-:-:S02]  /*ae30*/  IMAD R0, R4, R27, R13 ;  /* 0x0000001b04007224 */ /* 0x008fc400078e020d */
[----:B------:R-:W-:Y:S02]  /*ae40*/  @P0 IMAD R26, R15, R14, R24 ;  /* 0x0000000e0f1a0224 */ /* 0x000fe400078e0218 */
[----:B------:R-:W-:Y:S01]  /*ae50*/  IMAD R4, R0, R20, R5 ;  /* 0x0000001400047224 */ /* 0x000fe200078e0205 */
[----:B------:R-:W-:Y:S01]  /*ae60*/  PRMT R0, R6, 0x7610, R0 ;  /* 0x0000761006007816 */ /* 0x000fe20000000000 */
[----:B------:R-:W-:-:S05]  /*ae70*/  IMAD R3, R3, R29, R26 ;  /* 0x0000001d03037224 */ /* 0x000fca00078e021a */
[----:B------:R-:W-:Y:S02]  /*ae80*/  SEL R153, R4, R3, !P0 ;  /* 0x0000000304997207 */ /* 0x000fe40004000000 */
[----:B------:R-:W-:-:S07]  /*ae90*/  SEL R3, R3, R4, !P0 ;  /* 0x0000000403037207 */ /* 0x000fce0004000000 */
.L_x_285:
[----:B------:R-:W-:Y:S01]  /*aea0*/  LOP3.LUT P0, RZ, R0, 0xff, RZ, 0xc0, !PT ;  /* 0x000000ff00ff7812 */ /* 0x000fe2000780c0ff */
[----:B------:R-:W-:-:S12]  /*aeb0*/  IMAD.MOV.U32 R152, RZ, RZ, R3 ;  /* 0x000000ffff987224 */ /* 0x000fd800078e0003 */
[----:B------:R-:W-:Y:S05]  /*aec0*/  @P0 BRA `(.L_x_288) ;  /* 0xffffff6000b00947 */ /* 0x000fea000383ffff */
[----:B------:R-:W-:Y:S05]  /*aed0*/  EXIT ;  /* 0x000000000000794d */ /* 0x000fea0003800000 */
.L_x_7:
[----:B0-----:R-:W-:Y:S01]  /*aee0*/  ULDC.64 UR4, c[0x0][0x650] ;  /* 0x0001940000047ab9 */ /* 0x001fe20000000a00 */
        /* <DEDUP_REMOVED lines=25> */
.L_x_290:
[----:B------:R-:W0:Y:S01]  /*b080*/  LDC.64 R26, c[0x0][0x640] ;  /* 0x00019000ff1a7b82 */ /* 0x000e220000000a00 */
[-CC-:B------:R-:W-:Y:S02]  /*b090*/  SHF.R.U64 R20, R12, R8.reuse, R13.reuse ;  /* 0x000000080c147219 */ /* 0x180fe4000000120d */
[----:B------:R-:W-:Y:S02]  /*b0a0*/  SHF.R.U32.HI R6, RZ, R8, R13 ;  /* 0x00000008ff067219 */ /* 0x000fe4000001160d */
[----:B------:R-:W-:Y:S02]  /*b0b0*/  IADD3 R11, P0, RZ, -R20, RZ ;  /* 0x80000014ff0b7210 */ /* 0x000fe40007f1e0ff */
[----:B------:R-:W-:Y:S01]  /*b0c0*/  MOV R30, 0x1 ;  /* 0x00000001001e7802 */ /* 0x000fe20000000f00 */
[----:B------:R-:W1:Y:S02]  /*b0d0*/  LDC R10, c[0x0][0x618] ;  /* 0x00018600ff0a7b82 */ /* 0x000e640000000800 */
[----:B------:R-:W-:-:S04]  /*b0e0*/  IMAD.X R7, RZ, RZ, ~R6, P0 ;  /* 0x000000ffff077224 */ /* 0x000fc800000e0e06 */
[-C--:B------:R-:W-:Y:S02]  /*b0f0*/  IMAD R8, R7, R22.reuse, RZ ;  /* 0x0000001607087224 */ /* 0x080fe400078e02ff */
[----:B------:R-:W2:Y:S01]  /*b100*/  LDC R12, c[0x0][0x608] ;  /* 0x00018200ff0c7b82 */ /* 0x000ea20000000800 */
[----:B------:R-:W-:-:S04]  /*b110*/  IMAD.WIDE.U32 R6, R11, R22, R16 ;  /* 0x000000160b067225 */ /* 0x000fc800078e0010 */
[----:B------:R-:W-:-:S03]  /*b120*/  IMAD R11, R11, R23, R8 ;  /* 0x000000170b0b7224 */ /* 0x000fc600078e0208 */
[----:B------:R-:W3:Y:S01]  /*b130*/  LDC R25, c[0x0][0x658] ;  /* 0x00019600ff197b82 */ /* 0x000ee20000000800 */
[----:B------:R-:W-:Y:S01]  /*b140*/  IMAD.IADD R7, R7, 0x1, R11 ;  /* 0x0000000107077824 */ /* 0x000fe200078e020b */
[----:B0-----:R-:W-:-:S04]  /*b150*/  ISETP.NE.U32.AND P0, PT, R26, RZ, PT ;  /* 0x000000ff1a00720c */ /* 0x001fc80003f05070 */
[----:B------:R-:W-:Y:S02]  /*b160*/  ISETP.NE.AND.EX P0, PT, R27, RZ, PT, P0 ;  /* 0x000000ff1b00720c */ /* 0x000fe40003f05300 */
[----:B------:R-:W0:Y:S01]  /*b170*/  LDC R23, c[0x0][0x600] ;  /* 0x00018000ff177b82 */ /* 0x000e220000000800 */
[-CC-:B-1----:R-:W-:Y:S02]  /*b180*/  SHF.R.U64 R8, R6, R10.reuse, R7.reuse ;  /* 0x0000000a06087219 */ /* 0x182fe40000001207 */
[----:B------:R-:W-:Y:S01]  /*b190*/  SHF.R.U32.HI R7, RZ, R10, R7 ;  /* 0x0000000aff077219 */ /* 0x000fe20000011607 */
[----:B------:R-:W-:-:S04]  /*b1a0*/  IMAD.MOV.U32 R10, RZ, RZ, -0x1 ;  /* 0xffffffffff0a7424 */ /* 0x000fc800078e00ff */
        /* <DEDUP_REMOVED lines=21> */
.L_x_291:
[----:B------:R-:W-:Y:S01]  /*b300*/  ISETP.NE.AND P0, PT, R2, 0x1, PT ;  /* 0x000000010200780c */ /* 0x000fe20003f05270 */
[----:B0-----:R-:W-:Y:S01]  /*b310*/  VIADD R11, R23, 0xffffffff ;  /* 0xffffffff170b7836 */ /* 0x001fe20000000000 */
[----:B-1----:R-:W-:Y:S02]  /*b320*/  SHF.R.U64 R6, R6, R24, R7 ;  /* 0x0000001806067219 */ /* 0x002fe40000001207 */
[----:B------:R-:W-:Y:S02]  /*b330*/  SHF.L.U32 R30, R30, R25, RZ ;  /* 0x000000191e1e7219 */ /* 0x000fe400000006ff */
[----:B------:R-:W-:Y:S01]  /*b340*/  LOP3.LUT R5, R21, R32, RZ, 0xc0, !PT ;  /* 0x0000002015057212 */ /* 0x000fe200078ec0ff */
[----:B------:R-:W-:-:S04]  /*b350*/  IMAD.MOV R7, RZ, RZ, -R6 ;  /* 0x000000ffff077224 */ /* 0x000fc800078e0a06 */
[----:B------:R-:W-:Y:S01]  /*b360*/  IMAD R6, R30, R6, R5 ;  /* 0x000000061e067224 */ /* 0x000fe200078e0205 */
[----:B------:R-:W-:Y:S01]  /*b370*/  LOP3.LUT R5, R8, R11, RZ, 0xc0, !PT ;  /* 0x0000000b08057212 */ /* 0x000fe200078ec0ff */
[----:B------:R-:W-:Y:S02]  /*b380*/  @P0 IMAD R3, R9, R14, R4 ;  /* 0x0000000e09030224 */ /* 0x000fe400078e0204 */
[----:B--2---:R-:W-:Y:S02]  /*b390*/  IMAD R4, R7, R28, R22 ;  /* 0x0000001c07047224 */ /* 0x004fe400078e0216 */
[----:B---3--:R-:W-:Y:S01]  /*b3a0*/  IMAD R3, R6, R29, R3 ;  /* 0x0000001d06037224 */ /* 0x008fe200078e0203 */
[----:B------:R-:W-:Y:S01]  /*b3b0*/  MOV R6, R20 ;  /* 0x0000001400067202 */ /* 0x000fe20000000f00 */
[----:B------:R-:W-:Y:S02]  /*b3c0*/  IMAD R4, R4, R23, R5 ;  /* 0x0000001704047224 */ /* 0x000fe400078e0205 */
[----:B------:R-:W-:-:S03]  /*b3d0*/  IMAD.MOV.U32 R8, RZ, RZ, 0x1 ;  /* 0x00000001ff087424 */ /* 0x000fc600078e00ff */
[----:B------:R-:W-:Y:S02]  /*b3e0*/  SEL R7, R4, R3, !P0 ;  /* 0x0000000304077207 */ /* 0x000fe40004000000 */
[----:B------:R-:W-:-:S07]  /*b3f0*/  SEL R13, R3, R4, !P0 ;  /* 0x00000004030d7207 */ /* 0x000fce0004000000 */
.L_x_289:
[----:B------:R-:W-:-:S08]  /*b400*/  NOP ;  /* 0x0000000000007918 */ /* 0x000fd00000000000 */
[----:B------:R-:W0:-:S00]  /*b410*/  USETMAXREG.DEALLOC.CTAPOOL 0x28 ;  /* 0x00000028000079c8 */ /* 0x000e0000080e0500 */
[----:B0-----:R-:W-:-:S13]  /*b420*/  ISETP.NE.AND P0, PT, R0, RZ, PT ;  /* 0x000000ff0000720c */ /* 0x001fda0003f05270 */
[----:B------:R-:W-:Y:S05]  /*b430*/  @P0 EXIT ;  /* 0x000000000000094d */ /* 0x000fea0003800000 */
[----:B------:R-:W-:Y:S01]  /*b440*/  LOP3.LUT P0, RZ, R8, 0xff, RZ, 0xc0, !PT ;  /* 0x000000ff08ff7812 */ /* 0x000fe2000780c0ff */
[----:B------:R-:W-:Y:S02]  /*b450*/  IMAD.MOV.U32 R0, RZ, RZ, 0x1 ;  /* 0x00000001ff007424 */ /* 0x000fe400078e00ff */
[----:B------:R-:W-:-:S10]  /*b460*/  IMAD.MOV.U32 R3, RZ, RZ, RZ ;  /* 0x000000ffff037224 */ /* 0x000fd400078e00ff */
[----:B------:R-:W-:Y:S05]  /*b470*/  @!P0 BRA `(.L_x_292) ;  /* 0x0000000c003c8947 */ /* 0x000fea0003800000 */
[----:B------:R-:W0:Y:S01]  /*b480*/  LDC R0, c[0x0][0x28c] ;  /* 0x0000a300ff007b82 */ /* 0x000e220000000800 */
[----:B------:R-:W-:Y:S01]  /*b490*/  ULDC UR5, c[0x0][0x658] ;  /* 0x0001960000057ab9 */ /* 0x000fe20000000800 */
[----:B------:R-:W-:Y:S01]  /*b4a0*/  UMOV UR7, 0xffffffff ;  /* 0xffffffff00077882 */ /* 0x000fe20000000000 */
[----:B------:R-:W-:Y:S01]  /*b4b0*/  ULDC UR6, c[0x0][0xc] ;  /* 0x0000030000067ab9 */ /* 0x000fe20000000800 */
[----:B------:R-:W-:Y:S01]  /*b4c0*/  USHF.L.U32 UR8, UR7, UR5, URZ ;  /* 0x0000000507087299 */ /* 0x000fe2000800063f */
[----:B------:R-:W-:Y:S01]  /*b4d0*/  BSSY B0, `(.L_x_292) ;  /* 0x00000c9000007945 */ /* 0x000fe20003800000 */
[----:B------:R-:W-:Y:S01]  /*b4e0*/  UMOV UR9, 0x1 ;  /* 0x0000000100097882 */ /* 0x000fe20000000000 */
[----:B------:R-:W-:Y:S01]  /*b4f0*/  ULDC UR7, c[0x0][0x10] ;  /* 0x0000040000077ab9 */ /* 0x000fe20000000800 */
[----:B------:R-:W1:Y:S01]  /*b500*/  S2UR UR10, SR_CgaCtaId ;  /* 0x00000000000a79c3 */ /* 0x000e620000008800 */
[----:B------:R-:W-:Y:S01]  /*b510*/  UIMAD.WIDE.U32 UR6, UR6, UR7, URZ ;  /* 0x00000007060672a5 */ /* 0x000fe2000f8e003f */
[----:B------:R-:W-:Y:S01]  /*b520*/  IMAD.MOV.U32 R9, RZ, RZ, 0x1 ;  /* 0x00000001ff097424 */ /* 0x000fe200078e00ff */
[----:B------:R-:W-:Y:S01]  /*b530*/  USHF.L.U32 UR18, UR9, UR5, URZ ;  /* 0x0000000509127299 */ /* 0x000fe2000800063f */
[----:B------:R-:W-:Y:S01]  /*b540*/  LOP3.LUT R12, R19, 0x2, RZ, 0xfc, !PT ;  /* 0x00000002130c7812 */ /* 0x000fe200078efcff */
[----:B------:R-:W-:Y:S01]  /*b550*/  ULDC UR4, c[0x0][0x600] ;  /* 0x0001800000047ab9 */ /* 0x000fe20000000800 */
[----:B------:R-:W-:Y:S01]  /*b560*/  ULDC UR5, c[0x0][0x14] ;  /* 0x0000050000057ab9 */ /* 0x000fe20000000800 */
[----:B------:R-:W-:-:S02]  /*b570*/  UIADD3 UR4, UR4, -0x1, URZ ;  /* 0xffffffff04047890 */ /* 0x000fc4000fffe03f */
[----:B------:R-:W-:Y:S02]  /*b580*/  UIMAD.WIDE.U32 UR20, UR6, UR5, URZ ;  /* 0x00000005061472a5 */ /* 0x000fe4000f8e003f */
[----:B------:R-:W-:Y:S02]  /*b590*/  UIMAD UR13, UR7, UR5, URZ ;  /* 0x00000005070d72a4 */ /* 0x000fe4000f8e023f */
[----:B------:R-:W-:Y:S02]  /*b5a0*/  ULOP3.LUT UR17, URZ, UR8, URZ, 0x33, !UPT ;  /* 0x000000083f117292 */ /* 0x000fe4000f8e333f */
[----:B------:R-:W-:Y:S01]  /*b5b0*/  UIADD3 UR13, UR21, UR13, URZ ;  /* 0x0000000d150d7290 */ /* 0x000fe2000fffe03f */
[----:B0-----:R-:W-:Y:S01]  /*b5c0*/  VIADD R0, R0, 0x3f ;  /* 0x0000003f00007836 */ /* 0x001fe20000000000 */
[----:B------:R-:W-:-:S04]  /*b5d0*/  ULDC.64 UR22, c[0x0][0x198] ;  /* 0x0000660000167ab9 */ /* 0x000fc80000000a00 */
[----:B------:R-:W-:Y:S01]  /*b5e0*/  SHF.R.S32.HI R3, RZ, 0x1f, R0 ;  /* 0x0000001fff037819 */ /* 0x000fe20000011400 */
[----:B-1----:R-:W-:-:S03]  /*b5f0*/  IMAD.U32 R10, RZ, RZ, UR10 ;  /* 0x0000000aff0a7e24 */ /* 0x002fc6000f8e00ff */
[----:B------:R-:W-:Y:S01]  /*b600*/  LEA.HI R3, R3, R0, RZ, 0x6 ;  /* 0x0000000003037211 */ /* 0x000fe200078f30ff */
[----:B------:R-:W-:-:S03]  /*b610*/  IMAD.MOV.U32 R0, RZ, RZ, 0x1 ;  /* 0x00000001ff007424 */ /* 0x000fc600078e00ff */
[----:B------:R-:W-:Y:S01]  /*b620*/  SHF.R.S32.HI R8, RZ, 0x6, R3 ;  /* 0x00000006ff087819 */ /* 0x000fe20000011403 */
[----:B------:R-:W-:-:S03]  /*b630*/  IMAD.MOV.U32 R3, RZ, RZ, RZ ;  /* 0x000000ffff037224 */ /* 0x000fc600078e00ff */
[----:B------:R-:W-:-:S07]  /*b640*/  IADD3 R11, R8, 0x1, RZ ;  /* 0x00000001080b7810 */ /* 0x000fce0007ffe0ff */
.L_x_303:
[----:B------:R-:W-:-:S03]  /*b650*/  UMOV UR5, 0xffffffff ;  /* 0xffffffff00057882 */ /* 0x000fc60000000000 */
[----:B------:R-:W-:Y:S05]  /*b660*/  BRA.DIV UR5, `(.L_x_293) ;  /* 0x0000000e05a87947 */ /* 0x000fea000b800000 */
[----:B------:R-:W-:-:S13]  /*b670*/  ELECT P6, URZ, PT ;  /* 0x00000000003f782f */ /* 0x000fda00038c0000 */
.L_x_314:
[----:B------:R-:W0:Y:S01]  /*b680*/  LDC R4, c[0x0][0x28c] ;  /* 0x0000a300ff047b82 */ /* 0x000e220000000800 */
[----:B------:R-:W-:Y:S01]  /*b690*/  BSSY B1, `(.L_x_294) ;  /* 0x0000039000017945 */ /* 0x000fe20003800000 */
[----:B0-----:R-:W-:-:S13]  /*b6a0*/  ISETP.LT.OR P6, PT, R4, 0x1, !P6 ;  /* 0x000000010400780c */ /* 0x001fda00077c1670 */
[----:B------:R-:W-:Y:S05]  /*b6b0*/  @P6 BRA `(.L_x_295) ;  /* 0x0000000000d86947 */ /* 0x000fea0003800000 */
[----:B------:R-:W-:Y:S02]  /*b6c0*/  IMAD R13, R13, 0x2, R10 ;  /* 0x000000020d0d7824 */ /* 0x000fe400078e020a */
[----:B------:R-:W-:Y:S02]  /*b6d0*/  IMAD.SHL.U32 R20, R7, 0x80, RZ ;  /* 0x0000008007147824 */ /* 0x000fe400078e00ff */
[----:B------:R-:W-:Y:S02]  /*b6e0*/  IMAD.MOV.U32 R21, RZ, RZ, RZ ;  /* 0x000000ffff157224 */ /* 0x000fe400078e00ff */
[----:B------:R-:W-:Y:S02]  /*b6f0*/  IMAD.MOV.U32 R4, RZ, RZ, R11 ;  /* 0x000000ffff047224 */ /* 0x000fe400078e000b */
[----:B------:R-:W-:Y:S02]  /*b700*/  IMAD.MOV.U32 R5, RZ, RZ, R0 ;  /* 0x000000ffff057224 */ /* 0x000fe400078e0000 */
[----:B------:R-:W-:-:S02]  /*b710*/  IMAD.MOV.U32 R7, RZ, RZ, R3 ;  /* 0x000000ffff077224 */ /* 0x000fc400078e0003 */
[----:B------:R-:W-:-:S07]  /*b720*/  IMAD.SHL.U32 R15, R13, 0x80, RZ ;  /* 0x000000800d0f7824 */ /* 0x000fce00078e00ff */
.L_x_298:
[----:B------:R-:W0:Y:S01]  /*b730*/  S2UR UR5, SR_CgaCtaId ;  /* 0x00000000000579c3 */ /* 0x000e220000008800 */
[----:B------:R-:W-:Y:S02]  /*b740*/  MOV R13, 0x400 ;  /* 0x00000400000d7802 */ /* 0x000fe40000000f00 */
[----:B------:R-:W-:-:S13]  /*b750*/  LOP3.LUT P1, RZ, R18, 0x7f, RZ, 0xc0, !PT ;  /* 0x0000007f12ff7812 */ /* 0x000fda000782c0ff */
[----:B------:R-:W1:Y:S01]  /*b760*/  @!P1 LDC R14, c[0x0][0x500] ;  /* 0x00014000ff0e9b82 */ /* 0x000e620000000800 */
[----:B0-----:R-:W-:-:S04]  /*b770*/  MOV R10, UR5 ;  /* 0x00000005000a7c02 */ /* 0x001fc80008000f00 */
[----:B------:R-:W-:Y:S02]  /*b780*/  LEA R24, R10, R13, 0x18 ;  /* 0x0000000d0a187211 */ /* 0x000fe400078ec0ff */
[----:B------:R-:W-:-:S03]  /*b790*/  SHF.L.U32 R13, R5, 0x1f, RZ ;  /* 0x0000001f050d7819 */ /* 0x000fc600000006ff */
[----:B------:R-:W-:-:S04]  /*b7a0*/  IMAD R22, R7, 0x8, R24 ;  /* 0x0000000807167824 */ /* 0x000fc800078e0218 */
[----:B------:R-:W0:Y:S02]  /*b7b0*/  SYNCS.PHASECHK.TRANS64.TRYWAIT P0, [R22+URZ+0x20], R13 ;  /* 0x0000200d160075a7 */ /* 0x000e24000800017f */
[----:B01----:R-:W-:Y:S05]  /*b7c0*/  @!P0 BRA `(.L_x_296) ;  /* 0x0000000c00708947 */ /* 0x003fea0003800000 */
.L_x_315:
[----:B0-----:R-:W-:Y:S01]  /*b7d0*/  PRMT R13, R12, 0x9910, RZ ;  /* 0x000099100c0d7816 */ /* 0x001fe200000000ff */
[----:B------:R0:W-:Y:S03]  /*b7e0*/  @!P1 SYNCS.ARRIVE.TRANS64 RZ, [R22+URZ], R14 ;  /* 0x0000000e16ff99a7 */ /* 0x0001e6000800003f */
[----:B------:R-:W-:-:S13]  /*b7f0*/  ISETP.NE.AND P0, PT, R13, 0x2, PT ;  /* 0x000000020d00780c */ /* 0x000fda0003f05270 */
[----:B0-----:R-:W-:Y:S05]  /*b800*/  @P0 BRA `(.L_x_297) ;  /* 0x0000000000040947 */ /* 0x001fea0003800000 */
[----:B------:R-:W-:Y:S01]  /*b810*/  BPT.TRAP 0x1 ;  /* 0x000000040000795c */ /* 0x000fe20000300000 */
.L_x_297:
[----:B------:R-:W-:Y:S01]  /*b820*/  IMAD.SHL.U32 R13, R7, 0x4000, RZ ;  /* 0x00004000070d7824 */ /* 0x000fe200078e00ff */
[----:B------:R-:W-:Y:S01]  /*b830*/  R2UR UR9, R22 ;  /* 0x00000000160972ca */ /* 0x000fe200000e0000 */
[----:B------:R-:W-:Y:S01]  /*b840*/  VIADD R4, R4, 0xffffffff ;  /* 0xffffffff04047836 */ /* 0x000fe20000000000 */
[----:B------:R-:W-:Y:S01]  /*b850*/  R2UR UR11, R15 ;  /* 0x000000000f0b72ca */ /* 0x000fe200000e0000 */
[--C-:B------:R-:W-:Y:S01]  /*b860*/  IMAD R14, R10, 0x2000, R13.reuse ;  /* 0x000020000a0e7824 */ /* 0x100fe200078e020d */
[----:B------:R-:W-:Y:S01]  /*b870*/  IADD3 R13, R24, 0x20100, R13 ;  /* 0x00020100180d7810 */ /* 0x000fe20007ffe00d */
[----:B------:R-:W-:Y:S01]  /*b880*/  UIADD3 UR6, UP0, UR22, 0xf0, URZ ;  /* 0x000000f016067890 */ /* 0x000fe2000ff1e03f */
[----:B------:R-:W-:Y:S01]  /*b890*/  R2UR UR10, R21 ;  /* 0x00000000150a72ca */ /* 0x000fe200000e0000 */
[----:B------:R-:W-:Y:S01]  /*b8a0*/  IMAD R14, R14, 0x2, R24 ;  /* 0x000000020e0e7824 */ /* 0x000fe200078e0218 */
[----:B------:R-:W-:Y:S01]  /*b8b0*/  R2UR UR12, R6 ;  /* 0x00000000060c72ca */ /* 0x000fe200000e0000 */
[----:B------:R-:W-:Y:S01]  /*b8c0*/  UIADD3 UR24, UP1, UR22, 0x1f0, URZ ;  /* 0x000001f016187890 */ /* 0x000fe2000ff3e03f */
[----:B------:R-:W-:Y:S01]  /*b8d0*/  R2UR UR16, R13 ;  /* 0x000000000d1072ca */ /* 0x000fe200000e0000 */
[----:B------:R-:W-:Y:S01]  /*b8e0*/  UIADD3.X UR7, URZ, UR23, URZ, UP0, !UPT ;  /* 0x000000173f077290 */ /* 0x000fe200087fe43f */
[----:B------:R-:W-:Y:S01]  /*b8f0*/  R2UR UR5, R14 ;  /* 0x000000000e0572ca */ /* 0x000fe200000e0000 */
[----:B------:R-:W-:Y:S01]  /*b900*/  VIADD R7, R7, 0x1 ;  /* 0x0000000107077836 */ /* 0x000fe20000000000 */
[----:B------:R-:W-:Y:S01]  /*b910*/  R2UR UR19, R20 ;  /* 0x00000000141372ca */ /* 0x000fe200000e0000 */
[----:B------:R-:W-:Y:S01]  /*b920*/  UIADD3.X UR25, URZ, UR23, URZ, UP1, !UPT ;  /* 0x000000173f197290 */ /* 0x000fe20008ffe43f */
[----:B------:R-:W-:Y:S01]  /*b930*/  ISETP.GT.AND P1, PT, R4, 0x1, PT ;  /* 0x000000010400780c */ /* 0x000fe20003f24270 */
[----:B------:R-:W-:Y:S01]  /*b940*/  UMOV UR14, 0x0 ;  /* 0x00000000000e7882 */ /* 0x000fe20000000000 */
[----:B------:R-:W-:Y:S01]  /*b950*/  UMOV UR15, 0x10000000 ;  /* 0x10000000000f7882 */ /* 0x000fe20000000000 */
[----:B------:R-:W-:Y:S01]  /*b960*/  ISETP.NE.AND P0, PT, R7, 0x4, PT ;  /* 0x000000040700780c */ /* 0x000fe20003f05270 */
[----:B------:R-:W-:-:S03]  /*b970*/  VIADD R21, R21, 0x40 ;  /* 0x0000004015157836 */ /* 0x000fc60000000000 */
[----:B------:R-:W-:Y:S02]  /*b980*/  SEL R14, RZ, 0x1, P0 ;  /* 0x00000001ff0e7807 */ /* 0x000fe40000000000 */
[----:B------:R-:W-:Y:S01]  /*b990*/  UIADD3 UR8, UR5, 0x100, URZ ;  /* 0x0000010005087890 */ /* 0x000fe2000fffe03f */
[----:B------:R-:W-:Y:S02]  /*b9a0*/  SEL R7, R7, RZ, P0 ;  /* 0x000000ff07077207 */ /* 0x000fe40000000000 */
[----:B------:R-:W-:Y:S01]  /*b9b0*/  UMOV UR5, 0x30000 ;  /* 0x0003000000057882 */ /* 0x000fe20000000000 */
[----:B------:R-:W-:-:S05]  /*b9c0*/  LOP3.LUT R5, R5, R14, RZ, 0x3c, !PT ;  /* 0x0000000e05057212 */ /* 0x000fca00078e3cff */
[----:B------:R0:W-:Y:S02]  /*b9d0*/  UTMALDG.3D.MULTICAST [UR8], [UR6], UR5, desc[UR14] ;  /* 0x00000e08060073b4 */ /* 0x0001e40008011805 */
[----:B0-----:R-:W-:Y:S01]  /*b9e0*/  UMOV UR8, UR16 ;  /* 0x0000001000087c82 */ /* 0x001fe20008000000 */
[----:B------:R-:W-:Y:S02]  /*b9f0*/  UMOV UR11, UR19 ;  /* 0x00000013000b7c82 */ /* 0x000fe40008000000 */
[----:B------:R0:W-:Y:S02]  /*ba00*/  UTMALDG.3D [UR8], [UR24], desc[UR14] ;  /* 0x00000e08180075b4 */ /* 0x0001e40008011000 */
[----:B0-----:R-:W-:Y:S05]  /*ba10*/  @P1 BRA `(.L_x_298) ;  /* 0xfffffffc00441947 */ /* 0x001fea000383ffff */
.L_x_295:
[----:B------:R-:W-:Y:S05]  /*ba20*/  BSYNC B1 ;  /* 0x0000000000017941 */ /* 0x000fea0003800000 */
.L_x_294:
[----:B------:R-:W-:Y:S01]  /*ba30*/  LOP3.LUT P1, RZ, R9, 0xff, RZ, 0xc0, !PT ;  /* 0x000000ff09ff7812 */ /* 0x000fe2000782c0ff */
[----:B------:R-:W-:Y:S01]  /*ba40*/  ULDC.64 UR6, c[0x0][0x650] ;  /* 0x0001940000067ab9 */ /* 0x000fe20000000a00 */
[----:B------:R-:W-:Y:S01]  /*ba50*/  IADD3 R3, R8, R3, RZ ;  /* 0x0000000308037210 */ /* 0x000fe20007ffe0ff */
[----:B------:R-:W-:Y:S01]  /*ba60*/  BSSY B1, `(.L_x_299) ;  /* 0x000006d000017945 */ /* 0x000fe20003800000 */
[----:B------:R-:W-:Y:S01]  /*ba70*/  IADD3 R16, P2, R16, UR20, RZ ;  /* 0x0000001410107c10 */ /* 0x000fe2000ff5e0ff */
[----:B------:R-:W-:Y:S01]  /*ba80*/  IMAD.MOV.U32 R13, RZ, RZ, -0x1 ;  /* 0xffffffffff0d7424 */ /* 0x000fe200078e00ff */
[----:B------:R-:W-:Y:S01]  /*ba90*/  ISETP.GT.U32.AND P0, PT, R3, 0x3, PT ;  /* 0x000000030300780c */ /* 0x000fe20003f04070 */
[----:B------:R-:W-:Y:S01]  /*baa0*/  IMAD.MOV.U32 R7, RZ, RZ, -0x1 ;  /* 0xffffffffff077424 */ /* 0x000fe200078e00ff */
[----:B------:R-:W-:Y:S01]  /*bab0*/  SHF.R.U32.HI R4, RZ, 0x2, R3 ;  /* 0x00000002ff047819 */ /* 0x000fe20000011603 */
[----:B------:R-:W-:Y:S01]  /*bac0*/  IMAD.MOV.U32 R6, RZ, RZ, -0x1 ;  /* 0xffffffffff067424 */ /* 0x000fe200078e00ff */
[----:B------:R-:W-:-:S02]  /*bad0*/  ISETP.LT.U32.AND P0, PT, R8, 0x4, P0 ;  /* 0x000000040800780c */ /* 0x000fc40000701070 */
[----:B------:R-:W-:Y:S01]  /*bae0*/  IADD3.X R17, R17, UR13, RZ, P2, !PT ;  /* 0x0000000d11117c10 */ /* 0x000fe200097fe4ff */
[----:B------:R-:W0:Y:S01]  /*baf0*/  @P1 S2R R10, SR_CgaCtaId ;  /* 0x00000000000a1919 */ /* 0x000e220000008800 */
[----:B------:R-:W-:Y:S02]  /*bb00*/  @P1 MOV R5, 0x400 ;  /* 0x0000040000051802 */ /* 0x000fe40000000f00 */
[----:B------:R-:W-:Y:S02]  /*bb10*/  ISETP.GE.U32.AND P2, PT, R16, UR6, PT ;  /* 0x0000000610007c0c */ /* 0x000fe4000bf46070 */
[----:B------:R-:W-:Y:S02]  /*bb20*/  LOP3.LUT R4, R4, 0x1, RZ, 0xc0, !PT ;  /* 0x0000000104047812 */ /* 0x000fe400078ec0ff */
[----:B------:R-:W-:Y:S02]  /*bb30*/  LOP3.LUT R3, R3, 0x3, RZ, 0xc0, !PT ;  /* 0x0000000303037812 */ /* 0x000fe400078ec0ff */
[----:B------:R-:W-:-:S02]  /*bb40*/  PRMT R9, RZ, 0x7610, R9 ;  /* 0x00007610ff097816 */ /* 0x000fc40000000009 */
[----:B0-----:R-:W-:-:S04]  /*bb50*/  @P1 LEA R5, R10, R5, 0x18 ;  /* 0x000000050a051211 */ /* 0x001fc800078ec0ff */
[----:B------:R0:W-:Y:S01]  /*bb60*/  @P1 SYNCS.ARRIVE.TRANS64.A1T0 RZ, [R5+URZ+0x58], RZ ;  /* 0x000058ff05ff19a7 */ /* 0x0001e2000810003f */
[----:B------:R-:W-:-:S04]  /*bb70*/  ISETP.NE.U32.AND P1, PT, R4, 0x1, PT ;  /* 0x000000010400780c */ /* 0x000fc80003f25070 */
[----:B------:R-:W-:Y:S02]  /*bb80*/  ISETP.GT.U32.AND P1, PT, R8, 0x3, !P1 ;  /* 0x000000030800780c */ /* 0x000fe40004f24070 */
[----:B0-----:R-:W-:Y:S02]  /*bb90*/  SEL R5, RZ, 0x1, !P0 ;  /* 0x00000001ff057807 */ /* 0x001fe40004000000 */
[----:B------:R-:W-:Y:S02]  /*bba0*/  ISETP.GE.U32.AND.EX P0, PT, R17, UR7, PT, P2 ;  /* 0x0000000711007c0c */ /* 0x000fe4000bf06120 */
[----:B------:R-:W-:-:S04]  /*bbb0*/  SEL R4, RZ, 0x1, !P1 ;  /* 0x00000001ff047807 */ /* 0x000fc80004800000 */
[----:B------:R-:W-:Y:S02]  /*bbc0*/  LOP3.LUT R0, R4, R0, R5, 0x96, !PT ;  /* 0x0000000004007212 */ /* 0x000fe400078e9605 */
[----:B------:R-:W-:-:S05]  /*bbd0*/  PRMT R4, RZ, 0x7610, R4 ;  /* 0x00007610ff047816 */ /* 0x000fca0000000004 */
[----:B------:R-:W-:Y:S05]  /*bbe0*/  @P0 BRA `(.L_x_300) ;  /* 0x0000000400500947 */ /* 0x000fea0003800000 */
[----:B------:R-:W0:Y:S01]  /*bbf0*/  S2R R15, SR_CTAID.X ;  /* 0x00000000000f7919 */ /* 0x000e220000002500 */
[----:B------:R-:W-:Y:S01]  /*bc00*/  ULDC.64 UR6, c[0x0][0x628] ;  /* 0x00018a0000067ab9 */ /* 0x000fe20000000a00 */
[----:B------:R-:W1:Y:S01]  /*bc10*/  LDC R20, c[0x0][0x144] ;  /* 0x00005100ff147b82 */ /* 0x000e620000000800 */
[----:B------:R-:W-:Y:S01]  /*bc20*/  ISETP.NE.U32.AND P0, PT, RZ, UR6, PT ;  /* 0x00000006ff007c0c */ /* 0x000fe2000bf05070 */
[----:B------:R-:W2:Y:S01]  /*bc30*/  S2R R13, SR_CTAID.Y ;  /* 0x00000000000d7919 */ /* 0x000ea20000002600 */
[----:B------:R-:W-:Y:S01]  /*bc40*/  ULDC UR8, c[0x0][0x630] ;  /* 0x00018c0000087ab9 */ /* 0x000fe20000000800 */
[----:B------:R-:W-:Y:S01]  /*bc50*/  ULDC UR9, c[0x0][0x150] ;  /* 0x0000540000097ab9 */ /* 0x000fe20000000800 */
[----:B------:R-:W-:Y:S01]  /*bc60*/  ISETP.NE.AND.EX P0, PT, RZ, UR7, PT, P0 ;  /* 0x00000007ff007c0c */ /* 0x000fe2000bf05300 */
[----:B------:R-:W-:Y:S02]  /*bc70*/  IMAD.MOV.U32 R4, RZ, RZ, R16 ;  /* 0x000000ffff047224 */ /* 0x000fe400078e0010 */
[----:B------:R-:W-:Y:S01]  /*bc80*/  IMAD.MOV.U32 R5, RZ, RZ, R17 ;  /* 0x000000ffff057224 */ /* 0x000fe200078e0011 */
[----:B0-----:R-:W-:-:S09]  /*bc90*/  I2FP.F32.U32 R22, R15 ;  /* 0x0000000f00167245 */ /* 0x001fd20000201000 */
[----:B------:R-:W-:Y:S05]  /*bca0*/  @!P0 BRA `(.L_x_301) ;  /* 0x0000000000288947 */ /* 0x000fea0003800000 */
[----:B------:R-:W-:Y:S02]  /*bcb0*/  ULDC UR5, c[0x0][0x634] ;  /* 0x00018d0000057ab9 */ /* 0x000fe40000000800 */
[----:B------:R-:W-:-:S05]  /*bcc0*/  IADD3 R5, P0, R16, UR5, RZ ;  /* 0x0000000510057c10 */ /* 0x000fca000ff1e0ff */
[----:B------:R-:W-:-:S04]  /*bcd0*/  IMAD.X R21, RZ, RZ, R17, P0 ;  /* 0x000000ffff157224 */ /* 0x000fc800000e0611 */
[----:B------:R-:W-:-:S04]  /*bce0*/  IMAD.WIDE.U32 R6, R21, UR6, RZ ;  /* 0x0000000615067c25 */ /* 0x000fc8000f8e00ff */
[----:B------:R-:W-:-:S04]  /*bcf0*/  IMAD.WIDE.U32 R6, P0, R5, UR7, R6 ;  /* 0x0000000705067c25 */ /* 0x000fc8000f800006 */
[----:B------:R-:W-:Y:S01]  /*bd00*/  IMAD.WIDE.U32 R4, R5, UR6, RZ ;  /* 0x0000000605047c25 */ /* 0x000fe2000f8e00ff */
[----:B------:R-:W-:-:S04]  /*bd10*/  MOV R4, R7 ;  /* 0x0000000700047202 */ /* 0x000fc80000000f00 */
[----:B------:R-:W-:Y:S01]  /*bd20*/  IADD3 RZ, P1, R5, R6, RZ ;  /* 0x0000000605ff7210 */ /* 0x000fe20007f3e0ff */
[----:B------:R-:W-:-:S04]  /*bd30*/  IMAD.X R5, RZ, RZ, RZ, P0 ;  /* 0x000000ffff057224 */ /* 0x000fc800000e06ff */
[----:B------:R-:W-:-:S08]  /*bd40*/  IMAD.WIDE.U32.X R4, R21, UR7, R4, P1 ;  /* 0x0000000715047c25 */ /* 0x000fd000088e0404 */
.L_x_301:
[----:B------:R-:W-:Y:S01]  /*bd50*/  FMUL R22, R22, UR9 ;  /* 0x0000000916167c20 */ /* 0x000fe20008400000 */
[--C-:B------:R-:W-:Y:S01]  /*bd60*/  SHF.R.U64 R14, R4, UR8, R5.reuse ;  /* 0x00000008040e7c19 */ /* 0x100fe20008001205 */
[----:B------:R-:W-:Y:S01]  /*bd70*/  ULDC.64 UR6, c[0x0][0x620] ;  /* 0x0001880000067ab9 */ /* 0x000fe20000000a00 */
[----:B------:R-:W-:Y:S01]  /*bd80*/  SHF.R.U32.HI R4, RZ, UR8, R5 ;  /* 0x00000008ff047c19 */ /* 0x000fe20008011605 */
[----:B------:R-:W-:Y:S01]  /*bd90*/  ULDC.64 UR8, c[0x0][0x640] ;  /* 0x0001900000087ab9 */ /* 0x000fe20000000a00 */
[----:B------:R-:W-:Y:S01]  /*bda0*/  IADD3 R5, P0, RZ, -R14, RZ ;  /* 0x8000000eff057210 */ /* 0x000fe20007f1e0ff */
[----:B------:R-:W0:Y:S01]  /*bdb0*/  F2I.U32.TRUNC.NTZ R22, R22 ;  /* 0x0000001600167305 */ /* 0x000e22000020f000 */
[----:B------:R-:W-:-:S03]  /*bdc0*/  ULDC UR5, c[0x0][0x618] ;  /* 0x0001860000057ab9 */ /* 0x000fc60000000800 */
[----:B------:R-:W-:Y:S01]  /*bdd0*/  IMAD.X R4, RZ, RZ, ~R4, P0 ;  /* 0x000000ffff047224 */ /* 0x000fe200000e0e04 */
[----:B------:R-:W-:-:S03]  /*bde0*/  ISETP.NE.U32.AND P0, PT, RZ, UR8, PT ;  /* 0x00000008ff007c0c */ /* 0x000fc6000bf05070 */
[----:B------:R-:W-:Y:S01]  /*bdf0*/  IMAD R4, R4, UR6, RZ ;  /* 0x0000000604047c24 */ /* 0x000fe2000f8e02ff */
[----:B------:R-:W-:-:S03]  /*be00*/  ISETP.NE.AND.EX P0, PT, RZ, UR9, PT, P0 ;  /* 0x00000009ff007c0c */ /* 0x000fc6000bf05300 */
[C---:B------:R-:W-:Y:S02]  /*be10*/  IMAD R7, R5.reuse, UR7, R4 ;  /* 0x0000000705077c24 */ /* 0x040fe4000f8e0204 */
[----:B------:R-:W-:Y:S01]  /*be20*/  IMAD.WIDE.U32 R4, R5, UR6, R16 ;  /* 0x0000000605047c25 */ /* 0x000fe2000f8e0010 */
[----:B------:R-:W-:-:S03]  /*be30*/  ULDC UR6, c[0x0][0x154] ;  /* 0x0000550000067ab9 */ /* 0x000fc60000000800 */
[----:B0-----:R-:W-:Y:S02]  /*be40*/  IMAD.MOV R6, RZ, RZ, -R22 ;  /* 0x000000ffff067224 */ /* 0x001fe400078e0a16 */
[----:B------:R-:W-:Y:S02]  /*be50*/  IMAD.IADD R5, R5, 0x1, R7 ;  /* 0x0000000105057824 */ /* 0x000fe400078e0207 */
[----:B-1----:R-:W-:Y:S01]  /*be60*/  IMAD R15, R20, R6, R15 ;  /* 0x00000006140f7224 */ /* 0x002fe200078e020f */
[----:B--2---:R-:W-:Y:S01]  /*be70*/  I2FP.F32.U32 R6, R13 ;  /* 0x0000000d00067245 */ /* 0x004fe20000201000 */
[----:B------:R-:W0:Y:S01]  /*be80*/  LDC R20, c[0x0][0x148] ;  /* 0x00005200ff147b82 */ /* 0x000e220000000800 */
[--C-:B------:R-:W-:Y:S02]  /*be90*/  SHF.R.U64 R21, R4, UR5, R5.reuse ;  /* 0x0000000504157c19 */ /* 0x100fe40008001205 */
[----:B------:R-:W-:Y:S01]  /*bea0*/  SHF.R.U32.HI R4, RZ, UR5, R5 ;  /* 0x00000005ff047c19 */ /* 0x000fe20008011605 */
[----:B------:R-:W-:Y:S01]  /*beb0*/  FMUL R6, R6, UR6 ;  /* 0x0000000606067c20 */ /* 0x000fe20008400000 */
[----:B------:R-:W-:-:S02]  /*bec0*/  ULDC UR5, c[0x0][0x608] ;  /* 0x0001820000057ab9 */ /* 0x000fc40000000800 */
[--C-:B------:R-:W-:Y:S01]  /*bed0*/  SHF.R.U64 R23, R21, UR5, R4.reuse ;  /* 0x0000000515177c19 */ /* 0x100fe20008001204 */
[----:B------:R1:W2:Y:S01]  /*bee0*/  F2I.U32.TRUNC.NTZ R24, R6 ;  /* 0x0000000600187305 */ /* 0x0002a2000020f000 */
[----:B------:R-:W-:Y:S01]  /*bef0*/  SHF.R.U32.HI R4, RZ, UR5, R4 ;  /* 0x00000005ff047c19 */ /* 0x000fe20008011604 */
[----:B------:R-:W-:-:S03]  /*bf00*/  ULDC UR5, c[0x0][0x658] ;  /* 0x0001960000057ab9 */ /* 0x000fc60000000800 */
[--C-:B------:R-:W-:Y:S02]  /*bf10*/  SHF.R.U64 R22, R23, UR5, R4.reuse ;  /* 0x0000000517167c19 */ /* 0x100fe40008001204 */
[----:B------:R-:W-:-:S03]  /*bf20*/  SHF.R.U32.HI R25, RZ, UR5, R4 ;  /* 0x00000005ff197c19 */ /* 0x000fc60008011604 */
[----:B------:R-:W-:Y:S02]  /*bf30*/  IMAD.MOV.U32 R4, RZ, RZ, R22 ;  /* 0x000000ffff047224 */ /* 0x000fe400078e0016 */
[----:B------:R-:W-:Y:S01]  /*bf40*/  IMAD.MOV.U32 R5, RZ, RZ, R25 ;  /* 0x000000ffff057224 */ /* 0x000fe200078e0019 */
[----:B-1----:R-:W-:Y:S06]  /*bf50*/  @!P0 BRA `(.L_x_302) ;  /* 0x0000000000288947 */ /* 0x002fec0003800000 */
        /* <DEDUP_REMOVED lines=10> */
.L_x_302:
[----:B------:R-:W-:Y:S01]  /*c000*/  ISETP.NE.AND P0, PT, R2, 0x1, PT ;  /* 0x000000010200780c */ /* 0x000fe20003f05270 */
[----:B------:R-:W-:Y:S01]  /*c010*/  ULDC UR5, c[0x0][0x648] ;  /* 0x0001920000057ab9 */ /* 0x000fe20000000800 */
[----:B------:R-:W-:Y:S01]  /*c020*/  LOP3.LUT R23, R23, UR17, RZ, 0xc0, !PT ;  /* 0x0000001117177c12 */ /* 0x000fe2000f8ec0ff */
[----:B--2---:R-:W-:Y:S01]  /*c030*/  IMAD.MOV R24, RZ, RZ, -R24 ;  /* 0x000000ffff187224 */ /* 0x004fe200078e0a18 */
[----:B------:R-:W-:Y:S01]  /*c040*/  SHF.R.U64 R4, R4, UR5, R5 ;  /* 0x0000000504047c19 */ /* 0x000fe20008001205 */
[----:B------:R-:W-:Y:S01]  /*c050*/  ULDC UR5, c[0x0][0x638] ;  /* 0x00018e0000057ab9 */ /* 0x000fe20000000800 */
[----:B------:R-:W-:Y:S01]  /*c060*/  LOP3.LUT R21, R21, UR4, RZ, 0xc0, !PT ;  /* 0x0000000415157c12 */ /* 0x000fe2000f8ec0ff */
[----:B------:R-:W-:Y:S01]  /*c070*/  ULDC UR6, c[0x0][0x610] ;  /* 0x0001840000067ab9 */ /* 0x000fe20000000800 */
[----:B------:R-:W-:Y:S02]  /*c080*/  IMAD.MOV.U32 R6, RZ, RZ, R14 ;  /* 0x000000ffff067224 */ /* 0x000fe400078e000e */
[----:B------:R-:W-:-:S02]  /*c090*/  IMAD.MOV R5, RZ, RZ, -R4 ;  /* 0x000000ffff057224 */ /* 0x000fc400078e0a04 */
[----:B------:R-:W-:Y:S02]  /*c0a0*/  IMAD R4, R4, UR18, R23 ;  /* 0x0000001204047c24 */ /* 0x000fe4000f8e0217 */
[----:B0-----:R-:W-:Y:S02]  /*c0b0*/  @P0 IMAD R15, R20, R24, R13 ;  /* 0x00000018140f0224 */ /* 0x001fe400078e020d */
[----:B------:R-:W-:Y:S01]  /*c0c0*/  IMAD R22, R5, UR5, R22 ;  /* 0x0000000505167c24 */ /* 0x000fe2000f8e0216 */
[----:B------:R-:W-:Y:S01]  /*c0d0*/  ULDC UR5, c[0x0][0x600] ;  /* 0x0001800000057ab9 */ /* 0x000fe20000000800 */
[----:B------:R-:W-:Y:S02]  /*c0e0*/  IMAD R15, R4, UR6, R15 ;  /* 0x00000006040f7c24 */ /* 0x000fe4000f8e020f */
[----:B------:R-:W-:Y:S02]  /*c0f0*/  IMAD R22, R22, UR5, R21 ;  /* 0x0000000516167c24 */ /* 0x000fe4000f8e0215 */
[----:B------:R-:W-:-:S03]  /*c100*/  IMAD.MOV.U32 R4, RZ, RZ, 0x1 ;  /* 0x00000001ff047424 */ /* 0x000fc600078e00ff */
[----:B------:R-:W-:Y:S02]  /*c110*/  SEL R7, R22, R15, !P0 ;  /* 0x0000000f16077207 */ /* 0x000fe40004000000 */
[----:B------:R-:W-:-:S07]  /*c120*/  SEL R13, R15, R22, !P0 ;  /* 0x000000160f0d7207 */ /* 0x000fce0004000000 */
.L_x_300:
[----:B------:R-:W-:Y:S05]  /*c130*/  BSYNC B1 ;  /* 0x0000000000017941 */ /* 0x000fea0003800000 */
.L_x_299:
[----:B------:R-:W-:-:S13]  /*c140*/  LOP3.LUT P0, RZ, R4, 0xff, RZ, 0xc0, !PT ;  /* 0x000000ff04ff7812 */ /* 0x000fda000780c0ff */
[----:B------:R-:W-:Y:S05]  /*c150*/  @P0 BRA `(.L_x_303) ;  /* 0xfffffff4003c0947 */ /* 0x000fea000383ffff */
[----:B------:R-:W-:Y:S05]  /*c160*/  BSYNC B0 ;  /* 0x0000000000007941 */ /* 0x000fea0003800000 */
.L_x_292:
[----:B------:R-:W-:-:S03]  /*c170*/  UMOV UR5, 0xffffffff ;  /* 0xffffffff00057882 */ /* 0x000fc60000000000 */
[----:B------:R-:W-:Y:S05]  /*c180*/  BRA.DIV UR5, `(.L_x_304) ;  /* 0x0000000605147947 */ /* 0x000fea000b800000 */
[----:B------:R-:W-:-:S13]  /*c190*/  ELECT P6, URZ, PT ;  /* 0x00000000003f782f */ /* 0x000fda00038c0000 */
.L_x_318:
[----:B------:R-:W-:Y:S04]  /*c1a0*/  BSSY B0, `(.L_x_305) ;  /* 0x000002b000007945 */ /* 0x000fe80003800000 */
[----:B------:R-:W-:Y:S05]  /*c1b0*/  @!P6 BRA `(.L_x_306) ;  /* 0x0000000000a4e947 */ /* 0x000fea0003800000 */
[----:B------:R-:W-:-:S04]  /*c1c0*/  LOP3.LUT R19, R19, 0x2, RZ, 0xfc, !PT ;  /* 0x0000000213137812 */ /* 0x000fc800078efcff */
[----:B------:R-:W-:-:S13]  /*c1d0*/  ISETP.NE.AND P0, PT, R19, 0x3, PT ;  /* 0x000000031300780c */ /* 0x000fda0003f05270 */
[----:B------:R-:W-:Y:S05]  /*c1e0*/  @!P0 BRA `(.L_x_307) ;  /* 0x0000000000048947 */ /* 0x000fea0003800000 */
[----:B------:R-:W-:Y:S01]  /*c1f0*/  BPT.TRAP 0x1 ;  /* 0x000000040000795c */ /* 0x000fe20000300000 */
.L_x_307:
[----:B------:R-:W0:Y:S01]  /*c200*/  S2R R5, SR_CgaCtaId ;  /* 0x0000000000057919 */ /* 0x000e220000008800 */
[----:B------:R-:W-:Y:S02]  /*c210*/  MOV R2, 0x400 ;  /* 0x0000040000027802 */ /* 0x000fe40000000f00 */
[----:B------:R-:W-:Y:S02]  /*c220*/  SHF.L.U32 R4, R0, 0x1f, RZ ;  /* 0x0000001f00047819 */ /* 0x000fe400000006ff */
[----:B0-----:R-:W-:-:S05]  /*c230*/  LEA R2, R5, R2, 0x18 ;  /* 0x0000000205027211 */ /* 0x001fca00078ec0ff */
[----:B------:R-:W-:-:S04]  /*c240*/  VIADD R2, R2, 0x20 ;  /* 0x0000002002027836 */ /* 0x000fc80000000000 */
[C---:B------:R-:W-:Y:S02]  /*c250*/  IMAD R7, R3.reuse, 0x8, R2 ;  /* 0x0000000803077824 */ /* 0x040fe400078e0202 */
[----:B------:R-:W-:Y:S02]  /*c260*/  VIADD R3, R3, 0x1 ;  /* 0x0000000103037836 */ /* 0x000fe40000000000 */
[----:B------:R-:W0:Y:S03]  /*c270*/  SYNCS.PHASECHK.TRANS64.TRYWAIT P0, [R7+URZ], R4 ;  /* 0x00000004070075a7 */ /* 0x000e26000800017f */
[----:B------:R-:W-:-:S04]  /*c280*/  ISETP.NE.AND P1, PT, R3, 0x4, PT ;  /* 0x000000040300780c */ /* 0x000fc80003f25270 */
[----:B------:R-:W-:Y:S02]  /*c290*/  SEL R5, RZ, 0x1, P1 ;  /* 0x00000001ff057807 */ /* 0x000fe40000800000 */
[----:B------:R-:W-:Y:S02]  /*c2a0*/  SEL R3, R3, RZ, P1 ;  /* 0x000000ff03037207 */ /* 0x000fe40000800000 */
[----:B------:R-:W-:Y:S02]  /*c2b0*/  LOP3.LUT R6, R0, R5, RZ, 0x3c, !PT ;  /* 0x0000000500067212 */ /* 0x000fe400078e3cff */
[----:B------:R-:W-:Y:S02]  /*c2c0*/  LEA R8, R3, R2, 0x3 ;  /* 0x0000000203087211 */ /* 0x000fe400078e18ff */
[----:B------:R-:W-:Y:S01]  /*c2d0*/  SHF.L.U32 R5, R6, 0x1f, RZ ;  /* 0x0000001f06057819 */ /* 0x000fe200000006ff */
[----:B0-----:R-:W-:Y:S06]  /*c2e0*/  @!P0 BRA `(.L_x_308) ;  /* 0x0000000000dc8947 */ /* 0x001fec0003800000 */
.L_x_319:
[----:B------:R-:W1:Y:S01]  /*c2f0*/  SYNCS.PHASECHK.TRANS64.TRYWAIT P0, [R8+URZ], R5 ;  /* 0x00000005080075a7 */ /* 0x000e62000800017f */
[----:B------:R-:W-:-:S05]  /*c300*/  VIADD R0, R3, 0x1 ;  /* 0x0000000103007836 */ /* 0x000fca0000000000 */
[----:B------:R-:W-:-:S04]  /*c310*/  ISETP.NE.AND P1, PT, R0, 0x4, PT ;  /* 0x000000040000780c */ /* 0x000fc80003f25270 */
[----:B------:R-:W-:Y:S02]  /*c320*/  SEL R3, RZ, 0x1, P1 ;  /* 0x00000001ff037807 */ /* 0x000fe40000800000 */
[----:B0-----:R-:W-:Y:S02]  /*c330*/  SEL R7, R0, RZ, P1 ;  /* 0x000000ff00077207 */ /* 0x001fe40000800000 */
[----:B------:R-:W-:-:S03]  /*c340*/  LOP3.LUT R9, R6, R3, RZ, 0x3c, !PT ;  /* 0x0000000306097212 */ /* 0x000fc600078e3cff */
[----:B------:R-:W-:Y:S01]  /*c350*/  IMAD R11, R7, 0x8, R2 ;  /* 0x00000008070b7824 */ /* 0x000fe200078e0202 */
[----:B------:R-:W-:Y:S01]  /*c360*/  SHF.L.U32 R6, R9, 0x1f, RZ ;  /* 0x0000001f09067819 */ /* 0x000fe200000006ff */
[----:B-1----:R-:W-:Y:S06]  /*c370*/  @!P0 BRA `(.L_x_309) ;  /* 0x0000000000cc8947 */ /* 0x002fec0003800000 */
.L_x_320:
[----:B------:R-:W1:Y:S01]  /*c380*/  SYNCS.PHASECHK.TRANS64.TRYWAIT P0, [R11+URZ], R6 ;  /* 0x000000060b0075a7 */ /* 0x000e62000800017f */
[----:B------:R-:W-:-:S05]  /*c390*/  VIADD R0, R7, 0x1 ;  /* 0x0000000107007836 */ /* 0x000fca0000000000 */
[----:B------:R-:W-:-:S04]  /*c3a0*/  ISETP.NE.AND P1, PT, R0, 0x4, PT ;  /* 0x000000040000780c */ /* 0x000fc80003f25270 */
[----:B------:R-:W-:Y:S02]  /*c3b0*/  SEL R4, RZ, 0x1, P1 ;  /* 0x00000001ff047807 */ /* 0x000fe40000800000 */
[----:B------:R-:W-:Y:S02]  /*c3c0*/  SEL R3, R0, RZ, P1 ;  /* 0x000000ff00037207 */ /* 0x000fe40000800000 */
[----:B------:R-:W-:Y:S01]  /*c3d0*/  LOP3.LUT R0, R9, R4, RZ, 0x3c, !PT ;  /* 0x0000000409007212 */ /* 0x000fe200078e3cff */
[----:B-1----:R-:W-:Y:S06]  /*c3e0*/  @!P0 BRA `(.L_x_310) ;  /* 0x0000000000c48947 */ /* 0x002fec0003800000 */
.L_x_321:
[----:B------:R-:W-:Y:S01]  /*c3f0*/  IMAD R3, R3, 0x8, R2 ;  /* 0x0000000803037824 */ /* 0x000fe200078e0202 */
[----:B------:R-:W-:-:S07]  /*c400*/  SHF.L.U32 R0, R0, 0x1f, RZ ;  /* 0x0000001f00007819 */ /* 0x000fce00000006ff */
.L_x_311:
[----:B--2---:R2:W3:Y:S02]  /*c410*/  SYNCS.PHASECHK.TRANS64.TRYWAIT P0, [R3+URZ], R0 ;  /* 0x00000000030075a7 */ /* 0x0044e4000800017f */
[----:B---3--:R-:W-:Y:S05]  /*c420*/  @!P0 NANOSLEEP.SYNCS 0x989680 ;  /* 0x009896800000895d */ /* 0x008fea0003900000 */
[----:B------:R-:W3:Y:S02]  /*c430*/  @!P0 SYNCS.PHASECHK.TRANS64 P0, [R3+URZ], R0 ;  /* 0x00000000030085a7 */ /* 0x000ee4000800007f */
[----:B---3--:R-:W-:Y:S05]  /*c440*/  @!P0 BRA `(.L_x_311) ;  /* 0xfffffffc00f08947 */ /* 0x008fea000383ffff */
.L_x_306:
[----:B------:R-:W-:Y:S05]  /*c450*/  BSYNC B0 ;  /* 0x0000000000007941 */ /* 0x000fea0003800000 */
.L_x_305:
[----:B------:R-:W-:Y:S05]  /*c460*/  EXIT ;  /* 0x000000000000794d */ /* 0x000fea0003800000 */
.L_x_21:
[----:B---3--:R3:W4:Y:S02]  /*c470*/  SYNCS.PHASECHK.TRANS64.TRYWAIT P1, [R3+URZ], R0 ;  /* 0x00000000030075a7 */ /* 0x008724000802017f */
[----:B----4-:R-:W-:Y:S05]  /*c480*/  @!P1 NANOSLEEP.SYNCS 0x989680 ;  /* 0x009896800000995d */ /* 0x010fea0003900000 */
[----:B------:R-:W4:Y:S02]  /*c490*/  @!P1 SYNCS.PHASECHK.TRANS64 P1, [R3+URZ], R0 ;  /* 0x00000000030095a7 */ /* 0x000f24000802007f */
[----:B----4-:R-:W-:Y:S05]  /*c4a0*/  @!P1 BRA `(.L_x_21) ;  /* 0xfffffffc00f09947 */ /* 0x010fea000383ffff */
[----:B------:R-:W-:Y:S05]  /*c4b0*/  BRA `(.L_x_20) ;  /* 0xffffff4c00fc7947 */ /* 0x000fea000383ffff */
.L_x_26:
[----:B-1----:R1:W2:Y:S02]  /*c4c0*/  SYNCS.PHASECHK.TRANS64.TRYWAIT P1, [R5+URZ], R4 ;  /* 0x00000004050075a7 */ /* 0x0022a4000802017f */
[----:B--2---:R-:W-:Y:S05]  /*c4d0*/  @!P1 NANOSLEEP.SYNCS 0x989680 ;  /* 0x009896800000995d */ /* 0x004fea0003900000 */
[----:B------:R-:W2:Y:S02]  /*c4e0*/  @!P1 SYNCS.PHASECHK.TRANS64 P1, [R5+URZ], R4 ;  /* 0x00000004050095a7 */ /* 0x000ea4000802007f */
[----:B--2---:R-:W-:Y:S05]  /*c4f0*/  @!P1 BRA `(.L_x_26) ;  /* 0xfffffffc00f09947 */ /* 0x004fea000383ffff */
[----:B------:R-:W-:Y:S05]  /*c500*/  BRA `(.L_x_25) ;  /* 0xffffff54003c7947 */ /* 0x000fea000383ffff */
.L_x_293:
[----:B------:R-:W-:Y:S01]  /*c510*/  BSSY B1, `(.L_x_312) ;  /* 0x0000006000017945 */ /* 0x000fe20003800000 */
[----:B------:R-:W-:-:S07]  /*c520*/  IMAD.MOV.U32 R15, RZ, RZ, -0x1 ;  /* 0xffffffffff0f7424 */ /* 0x000fce00078e00ff */
[----:B------:R-:W-:Y:S05]  /*c530*/  WARPSYNC.COLLECTIVE R15, `(.L_x_313) ;  /* 0x000000000f0c7348 */ /* 0x000fea0003c00000 */
[----:B------:R-:W-:Y:S02]  /*c540*/  ELECT P6, UR62, PT ;  /* 0x00000000003e782f */ /* 0x000fe400038c0000 */
[----:B------:R-:W-:Y:S01]  /*c550*/  MOV R14, UR62 ;  /* 0x0000003e000e7c02 */ /* 0x000fe20008000f00 */
[----:B------:R-:W-:Y:S10]  /*c560*/  ENDCOLLECTIVE ;  /* 0x000000000000791b */ /* 0x000ff40003800000 */
.L_x_313:
[----:B------:R-:W-:Y:S05]  /*c570*/  BSYNC B1 ;  /* 0x0000000000017941 */ /* 0x000fea0003800000 */
.L_x_312:
[----:B------:R-:W-:Y:S05]  /*c580*/  BRA `(.L_x_314) ;  /* 0xfffffff0003c7947 */ /* 0x000fea000383ffff */
.L_x_296:
[----:B0-----:R0:W1:Y:S02]  /*c590*/  SYNCS.PHASECHK.TRANS64.TRYWAIT P0, [R22+URZ+0x20], R13 ;  /* 0x0000200d160075a7 */ /* 0x001064000800017f */
[----:B-1----:R-:W-:Y:S05]  /*c5a0*/  @!P0 NANOSLEEP.SYNCS 0x989680 ;  /* 0x009896800000895d */ /* 0x002fea0003900000 */
[----:B------:R-:W1:Y:S02]  /*c5b0*/  @!P0 SYNCS.PHASECHK.TRANS64 P0, [R22+URZ+0x20], R13 ;  /* 0x0000200d160085a7 */ /* 0x000e64000800007f */
[----:B-1----:R-:W-:Y:S05]  /*c5c0*/  @!P0 BRA `(.L_x_296) ;  /* 0xfffffffc00f08947 */ /* 0x002fea000383ffff */
[----:B------:R-:W-:Y:S05]  /*c5d0*/  BRA `(.L_x_315) ;  /* 0xfffffff0007c7947 */ /* 0x000fea000383ffff */
.L_x_304:
[----:B------:R-:W-:Y:S01]  /*c5e0*/  BSSY B0, `(.L_x_316) ;  /* 0x0000006000007945 */ /* 0x000fe20003800000 */
[----:B------:R-:W-:-:S07]  /*c5f0*/  IMAD.MOV.U32 R15, RZ, RZ, -0x1 ;  /* 0xffffffffff0f7424 */ /* 0x000fce00078e00ff */
[----:B------:R-:W-:Y:S05]  /*c600*/  WARPSYNC.COLLECTIVE R15, `(.L_x_317) ;  /* 0x000000000f0c7348 */ /* 0x000fea0003c00000 */
[----:B------:R-:W-:Y:S02]  /*c610*/  ELECT P6, UR62, PT ;  /* 0x00000000003e782f */ /* 0x000fe400038c0000 */
[----:B------:R-:W-:Y:S01]  /*c620*/  MOV R14, UR62 ;  /* 0x0000003e000e7c02 */ /* 0x000fe20008000f00 */
[----:B------:R-:W-:Y:S10]  /*c630*/  ENDCOLLECTIVE ;  /* 0x000000000000791b */ /* 0x000ff40003800000 */
.L_x_317:
[----:B------:R-:W-:Y:S05]  /*c640*/  BSYNC B0 ;  /* 0x0000000000007941 */ /* 0x000fea0003800000 */
.L_x_316:
[----:B------:R-:W-:Y:S05]  /*c650*/  BRA `(.L_x_318) ;  /* 0xfffffff800d07947 */ /* 0x000fea000383ffff */
.L_x_308:
[----:B0-----:R0:W1:Y:S02]  /*c660*/  SYNCS.PHASECHK.TRANS64.TRYWAIT P0, [R7+URZ], R4 ;  /* 0x00000004070075a7 */ /* 0x001064000800017f */
[----:B-1----:R-:W-:Y:S05]  /*c670*/  @!P0 NANOSLEEP.SYNCS 0x989680 ;  /* 0x009896800000895d */ /* 0x002fea0003900000 */
[----:B------:R-:W1:Y:S02]  /*c680*/  @!P0 SYNCS.PHASECHK.TRANS64 P0, [R7+URZ], R4 ;  /* 0x00000004070085a7 */ /* 0x000e64000800007f */
[----:B-1----:R-:W-:Y:S05]  /*c690*/  @!P0 BRA `(.L_x_308) ;  /* 0xfffffffc00f08947 */ /* 0x002fea000383ffff */
[----:B------:R-:W-:Y:S05]  /*c6a0*/  BRA `(.L_x_319) ;  /* 0xfffffffc00107947 */ /* 0x000fea000383ffff */
.L_x_309:
[----:B0-----:R0:W1:Y:S02]  /*c6b0*/  SYNCS.PHASECHK.TRANS64.TRYWAIT P0, [R8+URZ], R5 ;  /* 0x00000005080075a7 */ /* 0x001064000800017f */
[----:B-1----:R-:W-:Y:S05]  /*c6c0*/  @!P0 NANOSLEEP.SYNCS 0x989680 ;  /* 0x009896800000895d */ /* 0x002fea0003900000 */
[----:B------:R-:W1:Y:S02]  /*c6d0*/  @!P0 SYNCS.PHASECHK.TRANS64 P0, [R8+URZ], R5 ;  /* 0x00000005080085a7 */ /* 0x000e64000800007f */
[----:B-1----:R-:W-:Y:S05]  /*c6e0*/  @!P0 BRA `(.L_x_309) ;  /* 0xfffffffc00f08947 */ /* 0x002fea000383ffff */
[----:B------:R-:W-:Y:S05]  /*c6f0*/  BRA `(.L_x_320) ;  /* 0xfffffffc00207947 */ /* 0x000fea000383ffff */
.L_x_310:
[----:B-1----:R1:W2:Y:S02]  /*c700*/  SYNCS.PHASECHK.TRANS64.TRYWAIT P0, [R11+URZ], R6 ;  /* 0x000000060b0075a7 */ /* 0x0022a4000800017f */
[----:B--2---:R-:W-:Y:S05]  /*c710*/  @!P0 NANOSLEEP.SYNCS 0x989680 ;  /* 0x009896800000895d */ /* 0x004fea0003900000 */
[----:B------:R-:W2:Y:S02]  /*c720*/  @!P0 SYNCS.PHASECHK.TRANS64 P0, [R11+URZ], R6 ;  /* 0x000000060b0085a7 */ /* 0x000ea4000800007f */
[----:B--2---:R-:W-:Y:S05]  /*c730*/  @!P0 BRA `(.L_x_310) ;  /* 0xfffffffc00f08947 */ /* 0x004fea000383ffff */
[----:B------:R-:W-:Y:S05]  /*c740*/  BRA `(.L_x_321) ;  /* 0xfffffffc00287947 */ /* 0x000fea000383ffff */
.L_x_322:
[----:B------:R-:W-:-:S00]  /*c750*/  BRA `(.L_x_322) ;  /* 0xfffffffc00fc7947 */ /* 0x000fc0000383ffff */
[----:B------:R-:W-:-:S00]  /*c760*/  NOP ;  /* 0x0000000000007918 */ /* 0x000fc00000000000 */
        /* <DEDUP_REMOVED lines=9> */
.L_x_323:


//--------------------- .nv.global.init           --------------------------
	.section	.nv.global.init,"aw",@progbits
.nv.global.init:
	.type		$str$22,@object
	.size		$str$22,($str$23 - $str$22)
$str$22:
        /*0000*/ 	.byte	0x6b, 0x5f, 0x74, 0x69, 0x6c, 0x65, 0x5f, 0x63, 0x6f, 0x75, 0x6e, 0x74, 0x20, 0x3e, 0x3d, 0x20
        /*0010*/ 	.byte	0x31, 0x00
	.type		$str$23,@object
	.size		$str$23,(__unnamed_1 - $str$23)
$str$23:
        /*0012*/ 	.byte	0x2f, 0x74, 0x6d, 0x70, 0x2f, 0x63, 0x75, 0x74, 0x6c, 0x61, 0x73, 0x73, 0x5f, 0x73, 0x77, 0x65
        /*0022*/ 	.byte	0x65, 0x70, 0x5f, 0x73, 0x72, 0x63, 0x2f, 0x69, 0x6e, 0x63, 0x6c, 0x75, 0x64, 0x65, 0x2f, 0x63
        /*0032*/ 	.byte	0x75, 0x74, 0x6c, 0x61, 0x73, 0x73, 0x2f, 0x67, 0x65, 0x6d, 0x6d, 0x2f, 0x63, 0x6f, 0x6c, 0x6c
        /*0042*/ 	.byte	0x65, 0x63, 0x74, 0x69, 0x76, 0x65, 0x2f, 0x73, 0x6d, 0x39, 0x30, 0x5f, 0x6d, 0x6d, 0x61, 0x5f
        /*0052*/ 	.byte	0x74, 0x6d, 0x61, 0x5f, 0x67, 0x6d, 0x6d, 0x61, 0x5f, 0x73, 0x73, 0x5f, 0x77, 0x61, 0x72, 0x70
        /*0062*/ 	.byte	0x73, 0x70, 0x65, 0x63, 0x69, 0x61, 0x6c, 0x69, 0x7a, 0x65, 0x64, 0x2e, 0x68, 0x70, 0x70, 0x00
	.type		__unnamed_1,@object
	.size		__unnamed_1,(.L_0 - __unnamed_1)
__unnamed_1:
        /*0072*/ 	.byte	0x76, 0x6f, 0x69, 0x64, 0x20, 0x63, 0x75, 0x74, 0x6c, 0x61, 0x73, 0x73, 0x3a, 0x3a, 0x67, 0x65
        /* <DEDUP_REMOVED lines=180> */
        /*0bc2*/ 	.byte	0x6e, 0x74, 0x69, 0x74, 0x79, 0x5d, 0x00
.L_0:


//--------------------- .nv.shared._ZN7cutlass13device_kernelINS_4gemm6kernel13GemmUniversalIN4cute5tupleIJiiiiEEENS1_10collective13CollectiveMmaINS1_34MainloopSm90TmaGmmaWarpSpecializedILi4ENS5_IJNS4_1CILi1EEENSA_ILi2EEESB_EEENS1_35KernelTmaWarpSpecializedCooperativeEEENS5_IJNSA_ILi256EEENSA_ILi128EEENSA_ILi64EEEEEENS_6half_tENS5_IJlSB_lEEESK_SL_NS4_8TiledMMAINS4_8MMA_AtomIJNS4_4SM904GMMA26MMA_64x128x16_F32F16F16_SSILNSP_5MajorE0ELSR_0ELNSP_7ScaleInE1ELSS_1EEEEEENS4_6LayoutINS5_IJSC_SB_SB_EEENS5_IJSB_NSA_ILi0EEESX_EEEEENS5_IJNS4_10UnderscoreES10_S10_EEEEENS4_23SM90_TMA_LOAD_MULTICASTENS4_14ComposedLayoutINS4_7SwizzleILi3ELi4ELi3EEENS4_18smem_ptr_flag_bitsILi16EEENSV_INS5_IJNSA_ILi8EEESI_EEENS5_IJSI_SB_EEEEEEEvNS4_8identityENS4_13SM90_TMA_LOADES1D_vS1E_EENS_8epilogue10collective6detail29Sm90TmaWarpSpecializedAdapterINS1I_15DefaultEpilogueISK_SL_SL_NS1H_6thread17LinearCombinationISK_Li1EffLNS1M_9ScaleType4KindE0ELNS_15FloatRoundStyleE2ESK_EENS1_15EpilogueDefaultEEEEEvvEEEEvNT_6ParamsE --------------------------
	.section	.nv.shared._ZN7cutlass13device_kernelINS_4gemm6kernel13GemmUniversalIN4cute5tupleIJiiiiEEENS1_10collective13CollectiveMmaINS1_34MainloopSm90TmaGmmaWarpSpecializedILi4ENS5_IJNS4_1CILi1EEENSA_ILi2EEESB_EEENS1_35KernelTmaWarpSpecializedCooperativeEEENS5_IJNSA_ILi256EEENSA_ILi128EEENSA_ILi64EEEEEENS_6half_tENS5_IJlSB_lEEESK_SL_NS4_8TiledMMAINS4_8MMA_AtomIJNS4_4SM904GMMA26MMA_64x128x16_F32F16F16_SSILNSP_5MajorE0ELSR_0ELNSP_7ScaleInE1ELSS_1EEEEEENS4_6LayoutINS5_IJSC_SB_SB_EEENS5_IJSB_NSA_ILi0EEESX_EEEEENS5_IJNS4_10UnderscoreES10_S10_EEEEENS4_23SM90_TMA_LOAD_MULTICASTENS4_14ComposedLayoutINS4_7SwizzleILi3ELi4ELi3EEENS4_18smem_ptr_flag_bitsILi16EEENSV_INS5_IJNSA_ILi8EEESI_EEENS5_IJSI_SB_EEEEEEEvNS4_8identityENS4_13SM90_TMA_LOADES1D_vS1E_EENS_8epilogue10collective6detail29Sm90TmaWarpSpecializedAdapterINS1I_15DefaultEpilogueISK_SL_SL_NS1H_6thread17LinearCombinationISK_Li1EffLNS1M_9ScaleType4KindE0ELNS_15FloatRoundStyleE2ESK_EENS1_15EpilogueDefaultEEEEEvvEEEEvNT_6ParamsE,"aw",@nobits
	.sectionflags	@""
	.align	16
	.zero		1024


//--------------------- .nv.shared.reserved.0     --------------------------
	.section	.nv.shared.reserved.0,"aw",@nobits
	.weak		__nv_reservedSMEM_offset_0_alias
	.size		__nv_reservedSMEM_offset_0_alias, 0, 0
	.other		__nv_reservedSMEM_offset_0_alias,@"STO_CUDA_RESERVED_SHARED STV_DEFAULT"
__nv_reservedSMEM_offset_0_alias:
	.zero		0


//--------------------- .nv.global                --------------------------
	.section	.nv.global,"aw",@nobits
.nv.global:
	.type		_ZN40_INTERNAL_62b512fe_4_k_cu_f0fad717_190014cute1_E,@object
	.size		_ZN40_INTERNAL_62b512fe_4_k_cu_f0fad717_190014cute1_E,(_ZN40_INTERNAL_62b512fe_4_k_cu_f0fad717_190014cuda3std3__45__cpo6cbeginE - _ZN40_INTERNAL_62b512fe_4_k_cu_f0fad717_190014cute1_E)
_ZN40_INTERNAL_62b512fe_4_k_cu_f0fad717_190014cute1_E:
	.zero		1
	.type		_ZN40_INTERNAL_62b512fe_4_k_cu_f0fad717_190014cuda3std3__45__cpo6cbeginE,@object
	.size		_ZN40_INTERNAL_62b512fe_4_k_cu_f0fad717_190014cuda3std3__45__cpo6cbeginE,(_ZN40_INTERNAL_62b512fe_4_k_cu_f0fad717_190014cuda3std3__48in_placeE - _ZN40_INTERNAL_62b512fe_4_k_cu_f0fad717_190014cuda3std3__45__cpo6cbeginE)
_ZN40_INTERNAL_62b512fe_4_k_cu_f0fad717_190014cuda3std3__45__cpo6cbeginE:
	.zero		1
	.type		_ZN40_INTERNAL_62b512fe_4_k_cu_f0fad717_190014cuda3std3__48in_placeE,@object
	.size		_ZN40_INTERNAL_62b512fe_4_k_cu_f0fad717_190014cuda3std3__48in_placeE,(_ZN40_INTERNAL_62b512fe_4_k_cu_f0fad717_190014cuda3std6ranges3__45__cpo9iter_moveE - _ZN40_INTERNAL_62b512fe_4_k_cu_f0fad717_190014cuda3std3__48in_placeE)
_ZN40_INTERNAL_62b512fe_4_k_cu_f0fad717_190014cuda3std3__48in_placeE:
	.zero		1
	.type		_ZN40_INTERNAL_62b512fe_4_k_cu_f0fad717_190014cuda3std6ranges3__45__cpo9iter_moveE,@object
	.size		_ZN40_INTERNAL_62b512fe_4_k_cu_f0fad717_190014cuda3std6ranges3__45__cpo9iter_moveE,(_ZN40_INTERNAL_62b512fe_4_k_cu_f0fad717_190014cuda3std3__45__cpo5beginE - _ZN40_INTERNAL_62b512fe_4_k_cu_f0fad717_190014cuda3std6ranges3__45__cpo9iter_moveE)
_ZN40_INTERNAL_62b512fe_4_k_cu_f0fad717_190014cuda3std6ranges3__45__cpo9iter_moveE:
	.zero		1
	.type		_ZN40_INTERNAL_62b512fe_4_k_cu_f0fad717_190014cuda3std3__45__cpo5beginE,@object
	.size		_ZN40_INTERNAL_62b512fe_4_k_cu_f0fad717_190014cuda3std3__45__cpo5beginE,(_ZN40_INTERNAL_62b512fe_4_k_cu_f0fad717_190014cuda3std3__442_GLOBAL__N__62b512fe_4_k_cu_f0fad717_190016ignoreE - _ZN40_INTERNAL_62b512fe_4_k_cu_f0fad717_190014cuda3std3__45__cpo5beginE)
_ZN40_INTERNAL_62b512fe_4_k_cu_f0fad717_190014cuda3std3__45__cpo5beginE:
	.zero		1
	.type		_ZN40_INTERNAL_62b512fe_4_k_cu_f0fad717_190014cuda3std3__442_GLOBAL__N__62b512fe_4_k_cu_f0fad717_190016ignoreE,@object
	.size		_ZN40_INTERNAL_62b512fe_4_k_cu_f0fad717_190014cuda3std3__442_GLOBAL__N__62b512fe_4_k_cu_f0fad717_190016ignoreE,(_ZN40_INTERNAL_62b512fe_4_k_cu_f0fad717_190014cute7productE - _ZN40_INTERNAL_62b512fe_4_k_cu_f0fad717_190014cuda3std3__442_GLOBAL__N__62b512fe_4_k_cu_f0fad717_190016ignoreE)
_ZN40_INTERNAL_62b512fe_4_k_cu_f0fad717_190014cuda3std3__442_GLOBAL__N__62b512fe_4_k_cu_f0fad717_190016ignoreE:
	.zero		1
	.type		_ZN40_INTERNAL_62b512fe_4_k_cu_f0fad717_190014cute7productE,@object
	.size		_ZN40_INTERNAL_62b512fe_4_k_cu_f0fad717_190014cute7productE,(_ZN40_INTERNAL_62b512fe_4_k_cu_f0fad717_190014cuda3std3__45__cpo3endE - _ZN40_INTERNAL_62b512fe_4_k_cu_f0fad717_190014cute7productE)
_ZN40_INTERNAL_62b512fe_4_k_cu_f0fad717_190014cute7productE:
	.zero		1
	.type		_ZN40_INTERNAL_62b512fe_4_k_cu_f0fad717_190014cuda3std3__45__cpo3endE,@object
	.size		_ZN40_INTERNAL_62b512fe_4_k_cu_f0fad717_190014cuda3std3__45__cpo3endE,(_ZN40_INTERNAL_62b512fe_4_k_cu_f0fad717_190014cuda3std3__419piecewise_constructE - _ZN40_INTERNAL_62b512fe_4_k_cu_f0fad717_190014cuda3std3__45__cpo3endE)
_ZN40_INTERNAL_62b512fe_4_k_cu_f0fad717_190014cuda3std3__45__cpo3endE:
	.zero		1
	.type		_ZN40_INTERNAL_62b512fe_4_k_cu_f0fad717_190014cuda3std3__419piecewise_constructE,@object
	.size		_ZN40_INTERNAL_62b512fe_4_k_cu_f0fad717_190014cuda3std3__419piecewise_constructE,(_ZN40_INTERNAL_62b512fe_4_k_cu_f0fad717_190014cuda3std3__45__cpo4cendE - _ZN40_INTERNAL_62b512fe_4_k_cu_f0fad717_190014cuda3std3__419piecewise_constructE)
_ZN40_INTERNAL_62b512fe_4_k_cu_f0fad717_190014cuda3std3__419piecewise_constructE:
	.zero		1
	.type		_ZN40_INTERNAL_62b512fe_4_k_cu_f0fad717_190014cuda3std3__45__cpo4cendE,@object
	.size		_ZN40_INTERNAL_62b512fe_4_k_cu_f0fad717_190014cuda3std3__45__cpo4cendE,(_ZN40_INTERNAL_62b512fe_4_k_cu_f0fad717_190014cuda3std6ranges3__45__cpo4swapE - _ZN40_INTERNAL_62b512fe_4_k_cu_f0fad717_190014cuda3std3__45__cpo4cendE)
_ZN40_INTERNAL_62b512fe_4_k_cu_f0fad717_190014cuda3std3__45__cpo4cendE:
	.zero		1
	.type		_ZN40_INTERNAL_62b512fe_4_k_cu_f0fad717_190014cuda3std6ranges3__45__cpo4swapE,@object
	.size		_ZN40_INTERNAL_62b512fe_4_k_cu_f0fad717_190014cuda3std6ranges3__45__cpo4swapE,(.L_8 - _ZN40_INTERNAL_62b512fe_4_k_cu_f0fad717_190014cuda3std6ranges3__45__cpo4swapE)
_ZN40_INTERNAL_62b512fe_4_k_cu_f0fad717_190014cuda3std6ranges3__45__cpo4swapE:
	.zero		1
.L_8:


//--------------------- .nv.constant0._ZN7cutlass13device_kernelINS_4gemm6kernel13GemmUniversalIN4cute5tupleIJiiiiEEENS1_10collective13CollectiveMmaINS1_34MainloopSm90TmaGmmaWarpSpecializedILi4ENS5_IJNS4_1CILi1EEENSA_ILi2EEESB_EEENS1_35KernelTmaWarpSpecializedCooperativeEEENS5_IJNSA_ILi256EEENSA_ILi128EEENSA_ILi64EEEEEENS_6half_tENS5_IJlSB_lEEESK_SL_NS4_8TiledMMAINS4_8MMA_AtomIJNS4_4SM904GMMA26MMA_64x128x16_F32F16F16_SSILNSP_5MajorE0ELSR_0ELNSP_7ScaleInE1ELSS_1EEEEEENS4_6LayoutINS5_IJSC_SB_SB_EEENS5_IJSB_NSA_ILi0EEESX_EEEEENS5_IJNS4_10UnderscoreES10_S10_EEEEENS4_23SM90_TMA_LOAD_MULTICASTENS4_14ComposedLayoutINS4_7SwizzleILi3ELi4ELi3EEENS4_18smem_ptr_flag_bitsILi16EEENSV_INS5_IJNSA_ILi8EEESI_EEENS5_IJSI_SB_EEEEEEEvNS4_8identityENS4_13SM90_TMA_LOADES1D_vS1E_EENS_8epilogue10collective6detail29Sm90TmaWarpSpecializedAdapterINS1I_15DefaultEpilogueISK_SL_SL_NS1H_6thread17LinearCombinationISK_Li1EffLNS1M_9ScaleType4KindE0ELNS_15FloatRoundStyleE2ESK_EENS1_15EpilogueDefaultEEEEEvvEEEEvNT_6ParamsE --------------------------
	.section	.nv.constant0._ZN7cutlass13device_kernelINS_4gemm6kernel13GemmUniversalIN4cute5tupleIJiiiiEEENS1_10collective13CollectiveMmaINS1_34MainloopSm90TmaGmmaWarpSpecializedILi4ENS5_IJNS4_1CILi1EEENSA_ILi2EEESB_EEENS1_35KernelTmaWarpSpecializedCooperativeEEENS5_IJNSA_ILi256EEENSA_ILi128EEENSA_ILi64EEEEEENS_6half_tENS5_IJlSB_lEEESK_SL_NS4_8TiledMMAINS4_8MMA_AtomIJNS4_4SM904GMMA26MMA_64x128x16_F32F16F16_SSILNSP_5MajorE0ELSR_0ELNSP_7ScaleInE1ELSS_1EEEEEENS4_6LayoutINS5_IJSC_SB_SB_EEENS5_IJSB_NSA_ILi0EEESX_EEEEENS5_IJNS4_10UnderscoreES10_S10_EEEEENS4_23SM90_TMA_LOAD_MULTICASTENS4_14ComposedLayoutINS4_7SwizzleILi3ELi4ELi3EEENS4_18smem_ptr_flag_bitsILi16EEENSV_INS5_IJNSA_ILi8EEESI_EEENS5_IJSI_SB_EEEEEEEvNS4_8identityENS4_13SM90_TMA_LOADES1D_vS1E_EENS_8epilogue10collective6detail29Sm90TmaWarpSpecializedAdapterINS1I_15DefaultEpilogueISK_SL_SL_NS1H_6thread17LinearCombinationISK_Li1EffLNS1M_9ScaleType4KindE0ELNS_15FloatRoundStyleE2ESK_EENS1_15EpilogueDefaultEEEEEvvEEEEvNT_6ParamsE,"a",@progbits
	.sectionflags	@""
	.align	4
.nv.constant0._ZN7cutlass13device_kernelINS_4gemm6kernel13GemmUniversalIN4cute5tupleIJiiiiEEENS1_10collective13CollectiveMmaINS1_34MainloopSm90TmaGmmaWarpSpecializedILi4ENS5_IJNS4_1CILi1EEENSA_ILi2EEESB_EEENS1_35KernelTmaWarpSpecializedCooperativeEEENS5_IJNSA_ILi256EEENSA_ILi128EEENSA_ILi64EEEEEENS_6half_tENS5_IJlSB_lEEESK_SL_NS4_8TiledMMAINS4_8MMA_AtomIJNS4_4SM904GMMA26MMA_64x128x16_F32F16F16_SSILNSP_5MajorE0ELSR_0ELNSP_7ScaleInE1ELSS_1EEEEEENS4_6LayoutINS5_IJSC_SB_SB_EEENS5_IJSB_NSA_ILi0EEESX_EEEEENS5_IJNS4_10UnderscoreES10_S10_EEEEENS4_23SM90_TMA_LOAD_MULTICASTENS4_14ComposedLayoutINS4_7SwizzleILi3ELi4ELi3EEENS4_18smem_ptr_flag_bitsILi16EEENSV_INS5_IJNSA_ILi8EEESI_EEENS5_IJSI_SB_EEEEEEEvNS4_8identityENS4_13SM90_TMA_LOADES1D_vS1E_EENS_8epilogue10collective6detail29Sm90TmaWarpSpecializedAdapterINS1I_15DefaultEpilogueISK_SL_SL_NS1H_6thread17LinearCombinationISK_Li1EffLNS1M_9ScaleType4KindE0ELNS_15FloatRoundStyleE2ESK_EENS1_15EpilogueDefaultEEEEEvvEEEEvNT_6ParamsE:
	.zero		1664


//--------------------- SYMBOLS --------------------------

	.type		.nv.reservedSmem.offset0,@object
	.size		.nv.reservedSmem.offset0,0x4
	.type		__assertfail,@function
